//
// Generated by NVIDIA NVVM Compiler
//
// Compiler Build ID: CL-36424714
// Cuda compilation tools, release 13.0, V13.0.88
// Based on NVVM 20.0.0
//

.version 9.0
.target sm_100
.address_size 64

	// .globl	_Z12setup_kmodesP17curandStateXORWOWm
.extern .func  (.param .b32 func_retval0) vprintf
(
	.param .b64 vprintf_param_0,
	.param .b64 vprintf_param_1
)
;
.func  (.param .b64 func_retval0) __internal_accurate_pow
(
	.param .b64 __internal_accurate_pow_param_0,
	.param .b64 __internal_accurate_pow_param_1
)
;
.global .align 4 .b8 precalc_xorwow_matrix[102400];
.global .align 4 .b8 precalc_xorwow_offset_matrix[102400];
.global .align 4 .b8 mrg32k3aM1[2304];
.global .align 4 .b8 mrg32k3aM2[2304];
.global .align 4 .b8 mrg32k3aM1SubSeq[2016];
.global .align 4 .b8 mrg32k3aM2SubSeq[2016];
.global .align 4 .b8 mrg32k3aM1Seq[2304];
.global .align 4 .b8 mrg32k3aM2Seq[2304];
.const .align 8 .b8 __cr_lgamma_table[72];
.const .align 4 .u32 N_d;
.const .align 4 .u32 Nk_d;
.const .align 4 .u32 Ne_d;
.const .align 8 .f64 pi;
.const .align 8 .f64 q;
.const .align 8 .f64 m;
.const .align 8 .f64 hbar;
.const .align 8 .f64 c;
.const .align 8 .f64 eps0;
.const .align 8 .f64 v0;
.const .align 8 .f64 wC;
.const .align 8 .f64 kC;
.const .align 8 .f64 lamC;
.const .align 8 .f64 wL;
.const .align 8 .f64 kL;
.const .align 8 .f64 lamL;
.const .align 8 .f64 E0L;
.const .align 8 .f64 D;
.const .align 8 .f64 zimp;
.const .align 8 .f64 damping;
.const .align 8 .f64 Delta;
.const .align 8 .f64 kmin;
.const .align 8 .f64 kmax;
.const .align 8 .f64 dt;
.global .align 1 .b8 $str[10] = {107, 91, 37, 100, 93, 61, 37, 102, 10};
.global .align 1 .b8 $str$1[14] = {116, 104, 101, 116, 97, 91, 37, 100, 93, 61, 37, 102, 10};
.global .align 1 .b8 $str$2[12] = {112, 104, 105, 91, 37, 100, 93, 61, 37, 102, 10};

.visible .entry _Z12setup_kmodesP17curandStateXORWOWm(
	.param .u64 .ptr .align 1 _Z12setup_kmodesP17curandStateXORWOWm_param_0,
	.param .u64 _Z12setup_kmodesP17curandStateXORWOWm_param_1
)
{
	.reg .pred 	%p<24>;
	.reg .b32 	%r<413>;
	.reg .b64 	%rd<19>;

	ld.param.u64 	%rd8, [_Z12setup_kmodesP17curandStateXORWOWm_param_0];
	ld.param.u64 	%rd9, [_Z12setup_kmodesP17curandStateXORWOWm_param_1];
	cvta.to.global.u64 	%rd10, %rd8;
	mov.u32 	%r182, %tid.x;
	mov.u32 	%r183, %ctaid.x;
	mov.u32 	%r184, %ntid.x;
	mad.lo.s32 	%r185, %r183, %r184, %r182;
	cvt.s64.s32 	%rd18, %r185;
	mul.wide.s32 	%rd11, %r185, 48;
	add.s64 	%rd2, %rd10, %rd11;
	cvt.u32.u64 	%r186, %rd9;
	xor.b32  	%r187, %r186, -1429050551;
	mul.lo.s32 	%r188, %r187, 1099087573;
	{ .reg .b32 tmp; mov.b64 {tmp, %r189}, %rd9; }
	xor.b32  	%r190, %r189, -136515619;
	mul.lo.s32 	%r191, %r190, -1703105765;
	add.s32 	%r192, %r188, %r191;
	add.s32 	%r193, %r192, 6615241;
	add.s32 	%r194, %r188, 123456789;
	st.global.v2.u32 	[%rd2], {%r193, %r194};
	xor.b32  	%r195, %r188, 362436069;
	add.s32 	%r196, %r191, 521288629;
	st.global.v2.u32 	[%rd2+8], {%r195, %r196};
	xor.b32  	%r197, %r191, 88675123;
	add.s32 	%r198, %r188, 5783321;
	st.global.v2.u32 	[%rd2+16], {%r197, %r198};
	setp.eq.s32 	%p1, %r185, 0;
	@%p1 bra 	$L__BB0_42;
	mov.b32 	%r319, 0;
$L__BB0_2:
	and.b64  	%rd4, %rd18, 3;
	setp.eq.s64 	%p2, %rd4, 0;
	@%p2 bra 	$L__BB0_41;
	mul.wide.u32 	%rd12, %r319, 3200;
	mov.u64 	%rd13, precalc_xorwow_matrix;
	add.s64 	%rd5, %rd13, %rd12;
	cvt.u32.u64 	%r2, %rd4;
	mov.b32 	%r320, 0;
$L__BB0_4:
	mov.b32 	%r333, 0;
	mov.u32 	%r334, %r333;
	mov.u32 	%r335, %r333;
	mov.u32 	%r336, %r333;
	mov.u32 	%r337, %r333;
	mov.u32 	%r326, %r333;
$L__BB0_5:
	mul.wide.u32 	%rd14, %r326, 4;
	add.s64 	%rd15, %rd2, %rd14;
	ld.global.u32 	%r10, [%rd15+4];
	shl.b32 	%r11, %r326, 5;
	mov.b32 	%r332, 0;
$L__BB0_6:
	.pragma "nounroll";
	shr.u32 	%r203, %r10, %r332;
	and.b32  	%r204, %r203, 1;
	setp.eq.b32 	%p3, %r204, 1;
	not.pred 	%p4, %p3;
	add.s32 	%r205, %r11, %r332;
	mul.lo.s32 	%r206, %r205, 5;
	mul.wide.u32 	%rd16, %r206, 4;
	add.s64 	%rd6, %rd5, %rd16;
	@%p4 bra 	$L__BB0_8;
	ld.global.u32 	%r207, [%rd6];
	xor.b32  	%r337, %r337, %r207;
	ld.global.u32 	%r208, [%rd6+4];
	xor.b32  	%r336, %r336, %r208;
	ld.global.u32 	%r209, [%rd6+8];
	xor.b32  	%r335, %r335, %r209;
	ld.global.u32 	%r210, [%rd6+12];
	xor.b32  	%r334, %r334, %r210;
	ld.global.u32 	%r211, [%rd6+16];
	xor.b32  	%r333, %r333, %r211;
$L__BB0_8:
	and.b32  	%r213, %r203, 2;
	setp.eq.s32 	%p5, %r213, 0;
	@%p5 bra 	$L__BB0_10;
	ld.global.u32 	%r214, [%rd6+20];
	xor.b32  	%r337, %r337, %r214;
	ld.global.u32 	%r215, [%rd6+24];
	xor.b32  	%r336, %r336, %r215;
	ld.global.u32 	%r216, [%rd6+28];
	xor.b32  	%r335, %r335, %r216;
	ld.global.u32 	%r217, [%rd6+32];
	xor.b32  	%r334, %r334, %r217;
	ld.global.u32 	%r218, [%rd6+36];
	xor.b32  	%r333, %r333, %r218;
$L__BB0_10:
	and.b32  	%r220, %r203, 4;
	setp.eq.s32 	%p6, %r220, 0;
	@%p6 bra 	$L__BB0_12;
	ld.global.u32 	%r221, [%rd6+40];
	xor.b32  	%r337, %r337, %r221;
	ld.global.u32 	%r222, [%rd6+44];
	xor.b32  	%r336, %r336, %r222;
	ld.global.u32 	%r223, [%rd6+48];
	xor.b32  	%r335, %r335, %r223;
	ld.global.u32 	%r224, [%rd6+52];
	xor.b32  	%r334, %r334, %r224;
	ld.global.u32 	%r225, [%rd6+56];
	xor.b32  	%r333, %r333, %r225;
$L__BB0_12:
	and.b32  	%r227, %r203, 8;
	setp.eq.s32 	%p7, %r227, 0;
	@%p7 bra 	$L__BB0_14;
	ld.global.u32 	%r228, [%rd6+60];
	xor.b32  	%r337, %r337, %r228;
	ld.global.u32 	%r229, [%rd6+64];
	xor.b32  	%r336, %r336, %r229;
	ld.global.u32 	%r230, [%rd6+68];
	xor.b32  	%r335, %r335, %r230;
	ld.global.u32 	%r231, [%rd6+72];
	xor.b32  	%r334, %r334, %r231;
	ld.global.u32 	%r232, [%rd6+76];
	xor.b32  	%r333, %r333, %r232;
$L__BB0_14:
	and.b32  	%r234, %r203, 16;
	setp.eq.s32 	%p8, %r234, 0;
	@%p8 bra 	$L__BB0_16;
	ld.global.u32 	%r235, [%rd6+80];
	xor.b32  	%r337, %r337, %r235;
	ld.global.u32 	%r236, [%rd6+84];
	xor.b32  	%r336, %r336, %r236;
	ld.global.u32 	%r237, [%rd6+88];
	xor.b32  	%r335, %r335, %r237;
	ld.global.u32 	%r238, [%rd6+92];
	xor.b32  	%r334, %r334, %r238;
	ld.global.u32 	%r239, [%rd6+96];
	xor.b32  	%r333, %r333, %r239;
$L__BB0_16:
	and.b32  	%r241, %r203, 32;
	setp.eq.s32 	%p9, %r241, 0;
	@%p9 bra 	$L__BB0_18;
	ld.global.u32 	%r242, [%rd6+100];
	xor.b32  	%r337, %r337, %r242;
	ld.global.u32 	%r243, [%rd6+104];
	xor.b32  	%r336, %r336, %r243;
	ld.global.u32 	%r244, [%rd6+108];
	xor.b32  	%r335, %r335, %r244;
	ld.global.u32 	%r245, [%rd6+112];
	xor.b32  	%r334, %r334, %r245;
	ld.global.u32 	%r246, [%rd6+116];
	xor.b32  	%r333, %r333, %r246;
$L__BB0_18:
	and.b32  	%r248, %r203, 64;
	setp.eq.s32 	%p10, %r248, 0;
	@%p10 bra 	$L__BB0_20;
	ld.global.u32 	%r249, [%rd6+120];
	xor.b32  	%r337, %r337, %r249;
	ld.global.u32 	%r250, [%rd6+124];
	xor.b32  	%r336, %r336, %r250;
	ld.global.u32 	%r251, [%rd6+128];
	xor.b32  	%r335, %r335, %r251;
	ld.global.u32 	%r252, [%rd6+132];
	xor.b32  	%r334, %r334, %r252;
	ld.global.u32 	%r253, [%rd6+136];
	xor.b32  	%r333, %r333, %r253;
$L__BB0_20:
	and.b32  	%r255, %r203, 128;
	setp.eq.s32 	%p11, %r255, 0;
	@%p11 bra 	$L__BB0_22;
	ld.global.u32 	%r256, [%rd6+140];
	xor.b32  	%r337, %r337, %r256;
	ld.global.u32 	%r257, [%rd6+144];
	xor.b32  	%r336, %r336, %r257;
	ld.global.u32 	%r258, [%rd6+148];
	xor.b32  	%r335, %r335, %r258;
	ld.global.u32 	%r259, [%rd6+152];
	xor.b32  	%r334, %r334, %r259;
	ld.global.u32 	%r260, [%rd6+156];
	xor.b32  	%r333, %r333, %r260;
$L__BB0_22:
	and.b32  	%r262, %r203, 256;
	setp.eq.s32 	%p12, %r262, 0;
	@%p12 bra 	$L__BB0_24;
	ld.global.u32 	%r263, [%rd6+160];
	xor.b32  	%r337, %r337, %r263;
	ld.global.u32 	%r264, [%rd6+164];
	xor.b32  	%r336, %r336, %r264;
	ld.global.u32 	%r265, [%rd6+168];
	xor.b32  	%r335, %r335, %r265;
	ld.global.u32 	%r266, [%rd6+172];
	xor.b32  	%r334, %r334, %r266;
	ld.global.u32 	%r267, [%rd6+176];
	xor.b32  	%r333, %r333, %r267;
$L__BB0_24:
	and.b32  	%r269, %r203, 512;
	setp.eq.s32 	%p13, %r269, 0;
	@%p13 bra 	$L__BB0_26;
	ld.global.u32 	%r270, [%rd6+180];
	xor.b32  	%r337, %r337, %r270;
	ld.global.u32 	%r271, [%rd6+184];
	xor.b32  	%r336, %r336, %r271;
	ld.global.u32 	%r272, [%rd6+188];
	xor.b32  	%r335, %r335, %r272;
	ld.global.u32 	%r273, [%rd6+192];
	xor.b32  	%r334, %r334, %r273;
	ld.global.u32 	%r274, [%rd6+196];
	xor.b32  	%r333, %r333, %r274;
$L__BB0_26:
	and.b32  	%r276, %r203, 1024;
	setp.eq.s32 	%p14, %r276, 0;
	@%p14 bra 	$L__BB0_28;
	ld.global.u32 	%r277, [%rd6+200];
	xor.b32  	%r337, %r337, %r277;
	ld.global.u32 	%r278, [%rd6+204];
	xor.b32  	%r336, %r336, %r278;
	ld.global.u32 	%r279, [%rd6+208];
	xor.b32  	%r335, %r335, %r279;
	ld.global.u32 	%r280, [%rd6+212];
	xor.b32  	%r334, %r334, %r280;
	ld.global.u32 	%r281, [%rd6+216];
	xor.b32  	%r333, %r333, %r281;
$L__BB0_28:
	and.b32  	%r283, %r203, 2048;
	setp.eq.s32 	%p15, %r283, 0;
	@%p15 bra 	$L__BB0_30;
	ld.global.u32 	%r284, [%rd6+220];
	xor.b32  	%r337, %r337, %r284;
	ld.global.u32 	%r285, [%rd6+224];
	xor.b32  	%r336, %r336, %r285;
	ld.global.u32 	%r286, [%rd6+228];
	xor.b32  	%r335, %r335, %r286;
	ld.global.u32 	%r287, [%rd6+232];
	xor.b32  	%r334, %r334, %r287;
	ld.global.u32 	%r288, [%rd6+236];
	xor.b32  	%r333, %r333, %r288;
$L__BB0_30:
	and.b32  	%r290, %r203, 4096;
	setp.eq.s32 	%p16, %r290, 0;
	@%p16 bra 	$L__BB0_32;
	ld.global.u32 	%r291, [%rd6+240];
	xor.b32  	%r337, %r337, %r291;
	ld.global.u32 	%r292, [%rd6+244];
	xor.b32  	%r336, %r336, %r292;
	ld.global.u32 	%r293, [%rd6+248];
	xor.b32  	%r335, %r335, %r293;
	ld.global.u32 	%r294, [%rd6+252];
	xor.b32  	%r334, %r334, %r294;
	ld.global.u32 	%r295, [%rd6+256];
	xor.b32  	%r333, %r333, %r295;
$L__BB0_32:
	and.b32  	%r297, %r203, 8192;
	setp.eq.s32 	%p17, %r297, 0;
	@%p17 bra 	$L__BB0_34;
	ld.global.u32 	%r298, [%rd6+260];
	xor.b32  	%r337, %r337, %r298;
	ld.global.u32 	%r299, [%rd6+264];
	xor.b32  	%r336, %r336, %r299;
	ld.global.u32 	%r300, [%rd6+268];
	xor.b32  	%r335, %r335, %r300;
	ld.global.u32 	%r301, [%rd6+272];
	xor.b32  	%r334, %r334, %r301;
	ld.global.u32 	%r302, [%rd6+276];
	xor.b32  	%r333, %r333, %r302;
$L__BB0_34:
	and.b32  	%r304, %r203, 16384;
	setp.eq.s32 	%p18, %r304, 0;
	@%p18 bra 	$L__BB0_36;
	ld.global.u32 	%r305, [%rd6+280];
	xor.b32  	%r337, %r337, %r305;
	ld.global.u32 	%r306, [%rd6+284];
	xor.b32  	%r336, %r336, %r306;
	ld.global.u32 	%r307, [%rd6+288];
	xor.b32  	%r335, %r335, %r307;
	ld.global.u32 	%r308, [%rd6+292];
	xor.b32  	%r334, %r334, %r308;
	ld.global.u32 	%r309, [%rd6+296];
	xor.b32  	%r333, %r333, %r309;
$L__BB0_36:
	and.b32  	%r311, %r203, 32768;
	setp.eq.s32 	%p19, %r311, 0;
	@%p19 bra 	$L__BB0_38;
	ld.global.u32 	%r312, [%rd6+300];
	xor.b32  	%r337, %r337, %r312;
	ld.global.u32 	%r313, [%rd6+304];
	xor.b32  	%r336, %r336, %r313;
	ld.global.u32 	%r314, [%rd6+308];
	xor.b32  	%r335, %r335, %r314;
	ld.global.u32 	%r315, [%rd6+312];
	xor.b32  	%r334, %r334, %r315;
	ld.global.u32 	%r316, [%rd6+316];
	xor.b32  	%r333, %r333, %r316;
$L__BB0_38:
	add.s32 	%r332, %r332, 16;
	setp.ne.s32 	%p20, %r332, 32;
	@%p20 bra 	$L__BB0_6;
	mad.lo.s32 	%r317, %r326, -31, %r11;
	add.s32 	%r326, %r317, 1;
	setp.ne.s32 	%p21, %r326, 5;
	@%p21 bra 	$L__BB0_5;
	st.global.u32 	[%rd2+4], %r337;
	st.global.u32 	[%rd2+8], %r336;
	st.global.u32 	[%rd2+12], %r335;
	st.global.u32 	[%rd2+16], %r334;
	st.global.u32 	[%rd2+20], %r333;
	add.s32 	%r320, %r320, 1;
	setp.lt.u32 	%p22, %r320, %r2;
	@%p22 bra 	$L__BB0_4;
$L__BB0_41:
	shr.u64 	%rd7, %rd18, 2;
	add.s32 	%r319, %r319, 1;
	setp.gt.u64 	%p23, %rd18, 3;
	mov.u64 	%rd18, %rd7;
	@%p23 bra 	$L__BB0_2;
$L__BB0_42:
	mov.b32 	%r318, 0;
	st.global.v2.u32 	[%rd2+24], {%r318, %r318};
	st.global.u32 	[%rd2+32], %r318;
	mov.b64 	%rd17, 0;
	st.global.u64 	[%rd2+40], %rd17;
	ret;

}
	// .globl	_Z6kmodesPdP17curandStateXORWOWi
.visible .entry _Z6kmodesPdP17curandStateXORWOWi(
	.param .u64 .ptr .align 1 _Z6kmodesPdP17curandStateXORWOWi_param_0,
	.param .u64 .ptr .align 1 _Z6kmodesPdP17curandStateXORWOWi_param_1,
	.param .u32 _Z6kmodesPdP17curandStateXORWOWi_param_2
)
{
	.local .align 16 .b8 	__local_depot1[16];
	.reg .b64 	%SP;
	.reg .b64 	%SPL;
	.reg .pred 	%p<48>;
	.reg .b32 	%r<105>;
	.reg .b32 	%f<7>;
	.reg .b64 	%rd<24>;
	.reg .b64 	%fd<130>;

	mov.u64 	%SPL, __local_depot1;
	cvta.local.u64 	%SP, %SPL;
	ld.param.u64 	%rd3, [_Z6kmodesPdP17curandStateXORWOWi_param_0];
	ld.param.u64 	%rd4, [_Z6kmodesPdP17curandStateXORWOWi_param_1];
	ld.param.u32 	%r13, [_Z6kmodesPdP17curandStateXORWOWi_param_2];
	cvta.to.global.u64 	%rd1, %rd3;
	cvta.to.global.u64 	%rd5, %rd4;
	add.u64 	%rd6, %SP, 0;
	add.u64 	%rd2, %SPL, 0;
	mov.u32 	%r14, %tid.x;
	mov.u32 	%r15, %ctaid.x;
	mov.u32 	%r16, %ntid.x;
	mad.lo.s32 	%r1, %r15, %r16, %r14;
	mul.wide.s32 	%rd7, %r1, 48;
	add.s64 	%rd8, %rd5, %rd7;
	ld.global.v2.u32 	{%r2, %r3}, [%rd8];
	ld.global.u32 	%r4, [%rd8+20];
	ld.const.u32 	%r17, [Nk_d];
	setp.ge.s32 	%p1, %r1, %r17;
	@%p1 bra 	$L__BB1_34;
	setp.eq.s32 	%p2, %r13, 3;
	@%p2 bra 	$L__BB1_33;
	setp.eq.s32 	%p3, %r13, 2;
	@%p3 bra 	$L__BB1_27;
	setp.ne.s32 	%p4, %r13, 1;
	@%p4 bra 	$L__BB1_34;
	ld.const.f64 	%fd1, [kmax];
	{
	.reg .b32 %temp; 
	mov.b64 	{%temp, %r5}, %fd1;
	}
	mov.f64 	%fd101, 0d4008000000000000;
	{
	.reg .b32 %temp; 
	mov.b64 	{%temp, %r50}, %fd101;
	}
	and.b32  	%r7, %r50, 2146435072;
	setp.eq.s32 	%p10, %r7, 1073741824;
	abs.f64 	%fd2, %fd1;
	{ // callseq 2, 0
	.param .b64 param0;
	st.param.f64 	[param0], %fd2;
	.param .b64 param1;
	st.param.f64 	[param1], 0d4008000000000000;
	.param .b64 retval0;
	call.uni (retval0), 
	__internal_accurate_pow, 
	(
	param0, 
	param1
	);
	ld.param.f64 	%fd102, [retval0];
	} // callseq 2
	setp.lt.s32 	%p11, %r5, 0;
	neg.f64 	%fd104, %fd102;
	selp.f64 	%fd105, %fd104, %fd102, %p10;
	selp.f64 	%fd124, %fd105, %fd102, %p11;
	setp.neu.f64 	%p12, %fd1, 0d0000000000000000;
	@%p12 bra 	$L__BB1_6;
	setp.eq.s32 	%p13, %r7, 1073741824;
	selp.b32 	%r51, %r5, 0, %p13;
	setp.lt.s32 	%p14, %r50, 0;
	or.b32  	%r52, %r51, 2146435072;
	selp.b32 	%r53, %r52, %r51, %p14;
	mov.b32 	%r54, 0;
	mov.b64 	%fd124, {%r54, %r53};
$L__BB1_6:
	add.f64 	%fd106, %fd1, 0d4008000000000000;
	{
	.reg .b32 %temp; 
	mov.b64 	{%temp, %r55}, %fd106;
	}
	and.b32  	%r56, %r55, 2146435072;
	setp.ne.s32 	%p15, %r56, 2146435072;
	@%p15 bra 	$L__BB1_11;
	setp.num.f64 	%p16, %fd1, %fd1;
	@%p16 bra 	$L__BB1_9;
	mov.f64 	%fd107, 0d4008000000000000;
	add.rn.f64 	%fd124, %fd1, %fd107;
	bra.uni 	$L__BB1_11;
$L__BB1_9:
	setp.neu.f64 	%p17, %fd2, 0d7FF0000000000000;
	@%p17 bra 	$L__BB1_11;
	setp.lt.s32 	%p18, %r5, 0;
	setp.eq.s32 	%p19, %r7, 1073741824;
	setp.lt.s32 	%p20, %r50, 0;
	selp.b32 	%r58, 0, 2146435072, %p20;
	and.b32  	%r59, %r50, 2147483647;
	setp.ne.s32 	%p21, %r59, 1071644672;
	or.b32  	%r60, %r58, -2147483648;
	selp.b32 	%r61, %r60, %r58, %p21;
	selp.b32 	%r62, %r61, %r58, %p19;
	selp.b32 	%r63, %r62, %r58, %p18;
	mov.b32 	%r64, 0;
	mov.b64 	%fd124, {%r64, %r63};
$L__BB1_11:
	setp.eq.s32 	%p22, %r7, 1073741824;
	setp.eq.f64 	%p23, %fd1, 0d3FF0000000000000;
	selp.f64 	%fd9, 0d3FF0000000000000, %fd124, %p23;
	ld.const.f64 	%fd10, [kmin];
	{
	.reg .b32 %temp; 
	mov.b64 	{%temp, %r8}, %fd10;
	}
	abs.f64 	%fd11, %fd10;
	{ // callseq 3, 0
	.param .b64 param0;
	st.param.f64 	[param0], %fd11;
	.param .b64 param1;
	st.param.f64 	[param1], 0d4008000000000000;
	.param .b64 retval0;
	call.uni (retval0), 
	__internal_accurate_pow, 
	(
	param0, 
	param1
	);
	ld.param.f64 	%fd108, [retval0];
	} // callseq 3
	setp.lt.s32 	%p24, %r8, 0;
	neg.f64 	%fd110, %fd108;
	selp.f64 	%fd111, %fd110, %fd108, %p22;
	selp.f64 	%fd126, %fd111, %fd108, %p24;
	setp.neu.f64 	%p25, %fd10, 0d0000000000000000;
	@%p25 bra 	$L__BB1_13;
	setp.eq.s32 	%p26, %r7, 1073741824;
	selp.b32 	%r66, %r8, 0, %p26;
	setp.lt.s32 	%p27, %r50, 0;
	or.b32  	%r67, %r66, 2146435072;
	selp.b32 	%r68, %r67, %r66, %p27;
	mov.b32 	%r69, 0;
	mov.b64 	%fd126, {%r69, %r68};
$L__BB1_13:
	add.f64 	%fd112, %fd10, 0d4008000000000000;
	{
	.reg .b32 %temp; 
	mov.b64 	{%temp, %r70}, %fd112;
	}
	and.b32  	%r71, %r70, 2146435072;
	setp.ne.s32 	%p28, %r71, 2146435072;
	@%p28 bra 	$L__BB1_18;
	setp.num.f64 	%p29, %fd10, %fd10;
	@%p29 bra 	$L__BB1_16;
	mov.f64 	%fd113, 0d4008000000000000;
	add.rn.f64 	%fd126, %fd10, %fd113;
	bra.uni 	$L__BB1_18;
$L__BB1_16:
	setp.neu.f64 	%p30, %fd11, 0d7FF0000000000000;
	@%p30 bra 	$L__BB1_18;
	setp.lt.s32 	%p31, %r8, 0;
	setp.eq.s32 	%p32, %r7, 1073741824;
	setp.lt.s32 	%p33, %r50, 0;
	selp.b32 	%r73, 0, 2146435072, %p33;
	and.b32  	%r74, %r50, 2147483647;
	setp.ne.s32 	%p34, %r74, 1071644672;
	or.b32  	%r75, %r73, -2147483648;
	selp.b32 	%r76, %r75, %r73, %p34;
	selp.b32 	%r77, %r76, %r73, %p32;
	selp.b32 	%r78, %r77, %r73, %p31;
	mov.b32 	%r79, 0;
	mov.b64 	%fd126, {%r79, %r78};
$L__BB1_18:
	setp.eq.f64 	%p35, %fd10, 0d3FF0000000000000;
	selp.f64 	%fd114, 0d3FF0000000000000, %fd126, %p35;
	sub.f64 	%fd115, %fd9, %fd114;
	shr.u32 	%r80, %r3, 2;
	xor.b32  	%r81, %r80, %r3;
	shl.b32 	%r82, %r4, 4;
	shl.b32 	%r83, %r81, 1;
	xor.b32  	%r84, %r82, %r83;
	xor.b32  	%r85, %r84, %r4;
	xor.b32  	%r86, %r85, %r81;
	add.s32 	%r87, %r2, %r86;
	add.s32 	%r88, %r87, 362437;
	cvt.rn.f32.u32 	%f5, %r88;
	fma.rn.f32 	%f6, %f5, 0f2F800000, 0f2F000000;
	cvt.f64.f32 	%fd116, %f6;
	fma.rn.f64 	%fd18, %fd115, %fd116, %fd114;
	{
	.reg .b32 %temp; 
	mov.b64 	{%temp, %r9}, %fd18;
	}
	mov.f64 	%fd117, 0d3FD5555555555555;
	{
	.reg .b32 %temp; 
	mov.b64 	{%temp, %r10}, %fd117;
	}
	and.b32  	%r11, %r10, 2146435072;
	abs.f64 	%fd19, %fd18;
	setp.neu.f64 	%p36, %fd18, 0d0000000000000000;
	@%p36 bra 	$L__BB1_20;
	setp.eq.s32 	%p38, %r11, 1127219200;
	selp.b32 	%r89, %r9, 0, %p38;
	setp.lt.s32 	%p39, %r10, 0;
	or.b32  	%r90, %r89, 2146435072;
	selp.b32 	%r91, %r90, %r89, %p39;
	mov.b32 	%r92, 0;
	mov.b64 	%fd128, {%r92, %r91};
	bra.uni 	$L__BB1_21;
$L__BB1_20:
	setp.lt.s32 	%p37, %r9, 0;
	{ // callseq 4, 0
	.param .b64 param0;
	st.param.f64 	[param0], %fd19;
	.param .b64 param1;
	st.param.f64 	[param1], 0d3FD5555555555555;
	.param .b64 retval0;
	call.uni (retval0), 
	__internal_accurate_pow, 
	(
	param0, 
	param1
	);
	ld.param.f64 	%fd118, [retval0];
	} // callseq 4
	selp.f64 	%fd128, 0dFFF8000000000000, %fd118, %p37;
$L__BB1_21:
	add.f64 	%fd120, %fd18, 0d3FD5555555555555;
	{
	.reg .b32 %temp; 
	mov.b64 	{%temp, %r93}, %fd120;
	}
	and.b32  	%r94, %r93, 2146435072;
	setp.ne.s32 	%p40, %r94, 2146435072;
	@%p40 bra 	$L__BB1_26;
	setp.num.f64 	%p41, %fd18, %fd18;
	@%p41 bra 	$L__BB1_24;
	mov.f64 	%fd121, 0d3FD5555555555555;
	add.rn.f64 	%fd128, %fd18, %fd121;
	bra.uni 	$L__BB1_26;
$L__BB1_24:
	setp.neu.f64 	%p42, %fd19, 0d7FF0000000000000;
	@%p42 bra 	$L__BB1_26;
	setp.lt.s32 	%p43, %r9, 0;
	setp.eq.s32 	%p44, %r11, 1127219200;
	setp.lt.s32 	%p45, %r10, 0;
	selp.b32 	%r96, 0, 2146435072, %p45;
	and.b32  	%r97, %r10, 2147483647;
	setp.ne.s32 	%p46, %r97, 1071644672;
	or.b32  	%r98, %r96, -2147483648;
	selp.b32 	%r99, %r98, %r96, %p46;
	selp.b32 	%r100, %r99, %r96, %p44;
	selp.b32 	%r101, %r100, %r96, %p43;
	mov.b32 	%r102, 0;
	mov.b64 	%fd128, {%r102, %r101};
$L__BB1_26:
	setp.eq.f64 	%p47, %fd18, 0d3FF0000000000000;
	selp.f64 	%fd122, 0d3FF0000000000000, %fd128, %p47;
	mul.wide.s32 	%rd19, %r1, 8;
	add.s64 	%rd20, %rd1, %rd19;
	st.global.f64 	[%rd20], %fd122;
	st.local.u32 	[%rd2], %r1;
	st.local.f64 	[%rd2+8], %fd122;
	mov.u64 	%rd21, $str;
	cvta.global.u64 	%rd22, %rd21;
	{ // callseq 5, 0
	.param .b64 param0;
	st.param.b64 	[param0], %rd22;
	.param .b64 param1;
	st.param.b64 	[param1], %rd6;
	.param .b32 retval0;
	call.uni (retval0), 
	vprintf, 
	(
	param0, 
	param1
	);
	ld.param.b32 	%r103, [retval0];
	} // callseq 5
	bra.uni 	$L__BB1_34;
$L__BB1_27:
	shr.u32 	%r29, %r3, 2;
	xor.b32  	%r30, %r29, %r3;
	shl.b32 	%r31, %r4, 4;
	shl.b32 	%r32, %r30, 1;
	xor.b32  	%r33, %r31, %r32;
	xor.b32  	%r34, %r33, %r4;
	xor.b32  	%r35, %r34, %r30;
	add.s32 	%r36, %r2, %r35;
	add.s32 	%r37, %r36, 362437;
	cvt.rn.f32.u32 	%f3, %r37;
	fma.rn.f32 	%f4, %f3, 0f2F800000, 0f2F000000;
	cvt.f64.f32 	%fd37, %f4;
	add.f64 	%fd38, %fd37, %fd37;
	mov.f64 	%fd39, 0d3FF0000000000000;
	sub.f64 	%fd26, %fd39, %fd38;
	{
	.reg .b32 %temp; 
	mov.b64 	{%temp, %r12}, %fd26;
	}
	abs.f64 	%fd27, %fd26;
	{
	.reg .b32 %temp; 
	mov.b64 	{%temp, %r38}, %fd27;
	}
	setp.gt.s32 	%p5, %r38, 1071801957;
	@%p5 bra 	$L__BB1_31;
	mul.f64 	%fd80, %fd26, %fd26;
	fma.rn.f64 	%fd81, %fd80, 0d3FB0066BDC1895E9, 0dBFB3823B180754AF;
	fma.rn.f64 	%fd82, %fd81, %fd80, 0d3FB11E52CC2F79AE;
	fma.rn.f64 	%fd83, %fd82, %fd80, 0dBF924EAF3526861B;
	fma.rn.f64 	%fd84, %fd83, %fd80, 0d3F91DF02A31E6CB7;
	fma.rn.f64 	%fd85, %fd84, %fd80, 0d3F847D18B0EEC6CC;
	fma.rn.f64 	%fd86, %fd85, %fd80, 0d3F8D0AF961BA53B0;
	fma.rn.f64 	%fd87, %fd86, %fd80, 0d3F91BF7734CF1C48;
	fma.rn.f64 	%fd88, %fd87, %fd80, 0d3F96E91483144EF7;
	fma.rn.f64 	%fd89, %fd88, %fd80, 0d3F9F1C6E0A4F9F81;
	fma.rn.f64 	%fd90, %fd89, %fd80, 0d3FA6DB6DC27FA92B;
	fma.rn.f64 	%fd91, %fd90, %fd80, 0d3FB333333320F91B;
	fma.rn.f64 	%fd92, %fd91, %fd80, 0d3FC5555555555F4D;
	mul.f64 	%fd93, %fd80, %fd92;
	fma.rn.f64 	%fd28, %fd93, %fd27, %fd27;
	setp.gt.s32 	%p9, %r12, -1;
	@%p9 bra 	$L__BB1_30;
	mov.f64 	%fd98, 0d3C91A62633145C07;
	add.rn.f64 	%fd99, %fd28, %fd98;
	mov.f64 	%fd100, 0d3FF921FB54442D18;
	add.rn.f64 	%fd129, %fd100, %fd99;
	bra.uni 	$L__BB1_32;
$L__BB1_30:
	mov.f64 	%fd94, 0dBC91A62633145C07;
	add.rn.f64 	%fd95, %fd28, %fd94;
	neg.f64 	%fd96, %fd95;
	mov.f64 	%fd97, 0d3FF921FB54442D18;
	add.rn.f64 	%fd129, %fd97, %fd96;
	bra.uni 	$L__BB1_32;
$L__BB1_31:
	mov.f64 	%fd40, 0d3FF0000000000000;
	sub.f64 	%fd41, %fd40, %fd27;
	{
	.reg .b32 %temp; 
	mov.b64 	{%r39, %temp}, %fd41;
	}
	{
	.reg .b32 %temp; 
	mov.b64 	{%temp, %r40}, %fd41;
	}
	add.s32 	%r41, %r40, -1048576;
	mov.b64 	%fd42, {%r39, %r41};
	rsqrt.approx.ftz.f64 	%fd43, %fd42;
	{
	.reg .b32 %temp; 
	mov.b64 	{%r42, %temp}, %fd43;
	}
	{
	.reg .b32 %temp; 
	mov.b64 	{%temp, %r43}, %fd43;
	}
	add.s32 	%r44, %r43, -1048576;
	mov.b64 	%fd44, {%r42, %r44};
	mul.f64 	%fd45, %fd42, %fd43;
	neg.f64 	%fd46, %fd45;
	fma.rn.f64 	%fd47, %fd45, %fd46, %fd42;
	fma.rn.f64 	%fd48, %fd47, %fd44, %fd45;
	neg.f64 	%fd49, %fd48;
	fma.rn.f64 	%fd50, %fd43, %fd49, 0d3FF0000000000000;
	fma.rn.f64 	%fd51, %fd50, %fd44, %fd44;
	fma.rn.f64 	%fd52, %fd48, %fd49, %fd42;
	fma.rn.f64 	%fd53, %fd52, %fd51, %fd48;
	{
	.reg .b32 %temp; 
	mov.b64 	{%r45, %temp}, %fd53;
	}
	{
	.reg .b32 %temp; 
	mov.b64 	{%temp, %r46}, %fd53;
	}
	add.s32 	%r47, %r46, 1048576;
	mov.b64 	%fd54, {%r45, %r47};
	fma.rn.f64 	%fd55, %fd41, 0d3EC715B371155F70, 0dBEBAC2FE66FAAC4B;
	fma.rn.f64 	%fd56, %fd55, %fd41, 0d3ED9A9B88EFCD9B8;
	fma.rn.f64 	%fd57, %fd56, %fd41, 0d3EDD0F40A8A0C4C3;
	fma.rn.f64 	%fd58, %fd57, %fd41, 0d3EF46D4CFA9E0E1F;
	fma.rn.f64 	%fd59, %fd58, %fd41, 0d3F079C168D1E2422;
	fma.rn.f64 	%fd60, %fd59, %fd41, 0d3F1C9A88C3BCA540;
	fma.rn.f64 	%fd61, %fd60, %fd41, 0d3F31C4E64BD476DF;
	fma.rn.f64 	%fd62, %fd61, %fd41, 0d3F46E8BA60009C8F;
	fma.rn.f64 	%fd63, %fd62, %fd41, 0d3F5F1C71C62B05A2;
	fma.rn.f64 	%fd64, %fd63, %fd41, 0d3F76DB6DB6DC9F2C;
	fma.rn.f64 	%fd65, %fd64, %fd41, 0d3F9333333333329C;
	fma.rn.f64 	%fd66, %fd65, %fd41, 0d3FB5555555555555;
	setp.lt.s32 	%p6, %r40, 1;
	mov.f64 	%fd67, 0d0000000000000000;
	mul.rn.f64 	%fd68, %fd27, %fd67;
	mul.f64 	%fd69, %fd41, %fd66;
	fma.rn.f64 	%fd70, %fd69, %fd54, %fd54;
	selp.f64 	%fd71, %fd68, %fd70, %p6;
	setp.lt.s32 	%p7, %r40, 0;
	mov.f64 	%fd72, 0d7FF0000000000000;
	mul.rn.f64 	%fd73, %fd71, %fd72;
	selp.f64 	%fd74, %fd73, %fd71, %p7;
	setp.lt.s32 	%p8, %r12, 0;
	mov.f64 	%fd75, 0dBCA1A62633145C07;
	add.rn.f64 	%fd76, %fd74, %fd75;
	neg.f64 	%fd77, %fd76;
	mov.f64 	%fd78, 0d400921FB54442D18;
	add.rn.f64 	%fd79, %fd78, %fd77;
	selp.f64 	%fd129, %fd79, %fd74, %p8;
$L__BB1_32:
	mul.wide.s32 	%rd14, %r1, 8;
	add.s64 	%rd15, %rd1, %rd14;
	st.global.f64 	[%rd15], %fd129;
	st.local.u32 	[%rd2], %r1;
	st.local.f64 	[%rd2+8], %fd129;
	mov.u64 	%rd16, $str$1;
	cvta.global.u64 	%rd17, %rd16;
	{ // callseq 1, 0
	.param .b64 param0;
	st.param.b64 	[param0], %rd17;
	.param .b64 param1;
	st.param.b64 	[param1], %rd6;
	.param .b32 retval0;
	call.uni (retval0), 
	vprintf, 
	(
	param0, 
	param1
	);
	ld.param.b32 	%r48, [retval0];
	} // callseq 1
	bra.uni 	$L__BB1_34;
$L__BB1_33:
	ld.const.f64 	%fd33, [pi];
	add.f64 	%fd34, %fd33, %fd33;
	shr.u32 	%r18, %r3, 2;
	xor.b32  	%r19, %r18, %r3;
	shl.b32 	%r20, %r4, 4;
	shl.b32 	%r21, %r19, 1;
	xor.b32  	%r22, %r20, %r21;
	xor.b32  	%r23, %r22, %r4;
	xor.b32  	%r24, %r23, %r19;
	add.s32 	%r25, %r2, %r24;
	add.s32 	%r26, %r25, 362437;
	cvt.rn.f32.u32 	%f1, %r26;
	fma.rn.f32 	%f2, %f1, 0f2F800000, 0f2F000000;
	cvt.f64.f32 	%fd35, %f2;
	mul.f64 	%fd36, %fd34, %fd35;
	mul.wide.s32 	%rd9, %r1, 8;
	add.s64 	%rd10, %rd1, %rd9;
	st.global.f64 	[%rd10], %fd36;
	st.local.u32 	[%rd2], %r1;
	st.local.f64 	[%rd2+8], %fd36;
	mov.u64 	%rd11, $str$2;
	cvta.global.u64 	%rd12, %rd11;
	{ // callseq 0, 0
	.param .b64 param0;
	st.param.b64 	[param0], %rd12;
	.param .b64 param1;
	st.param.b64 	[param1], %rd6;
	.param .b32 retval0;
	call.uni (retval0), 
	vprintf, 
	(
	param0, 
	param1
	);
	ld.param.b32 	%r27, [retval0];
	} // callseq 0
$L__BB1_34:
	ret;

}
.func  (.param .b64 func_retval0) __internal_accurate_pow(
	.param .b64 __internal_accurate_pow_param_0,
	.param .b64 __internal_accurate_pow_param_1
)
{
	.reg .pred 	%p<8>;
	.reg .b32 	%r<49>;
	.reg .b32 	%f<3>;
	.reg .b64 	%fd<109>;

	ld.param.f64 	%fd10, [__internal_accurate_pow_param_0];
	ld.param.f64 	%fd11, [__internal_accurate_pow_param_1];
	{
	.reg .b32 %temp; 
	mov.b64 	{%temp, %r46}, %fd10;
	}
	{
	.reg .b32 %temp; 
	mov.b64 	{%r45, %temp}, %fd10;
	}
	shr.u32 	%r47, %r46, 20;
	setp.gt.u32 	%p1, %r46, 1048575;
	@%p1 bra 	$L__BB2_2;
	mul.f64 	%fd12, %fd10, 0d4350000000000000;
	{
	.reg .b32 %temp; 
	mov.b64 	{%temp, %r46}, %fd12;
	}
	{
	.reg .b32 %temp; 
	mov.b64 	{%r45, %temp}, %fd12;
	}
	shr.u32 	%r16, %r46, 20;
	add.s32 	%r47, %r16, -54;
$L__BB2_2:
	add.s32 	%r48, %r47, -1023;
	and.b32  	%r17, %r46, -2146435073;
	or.b32  	%r18, %r17, 1072693248;
	mov.b64 	%fd107, {%r45, %r18};
	setp.lt.u32 	%p2, %r18, 1073127583;
	@%p2 bra 	$L__BB2_4;
	{
	.reg .b32 %temp; 
	mov.b64 	{%r19, %temp}, %fd107;
	}
	{
	.reg .b32 %temp; 
	mov.b64 	{%temp, %r20}, %fd107;
	}
	add.s32 	%r21, %r20, -1048576;
	mov.b64 	%fd107, {%r19, %r21};
	add.s32 	%r48, %r47, -1022;
$L__BB2_4:
	add.f64 	%fd13, %fd107, 0dBFF0000000000000;
	add.f64 	%fd14, %fd107, 0d3FF0000000000000;
	rcp.approx.ftz.f64 	%fd15, %fd14;
	neg.f64 	%fd16, %fd14;
	fma.rn.f64 	%fd17, %fd16, %fd15, 0d3FF0000000000000;
	fma.rn.f64 	%fd18, %fd17, %fd17, %fd17;
	fma.rn.f64 	%fd19, %fd18, %fd15, %fd15;
	mul.f64 	%fd20, %fd13, %fd19;
	fma.rn.f64 	%fd21, %fd13, %fd19, %fd20;
	mul.f64 	%fd22, %fd21, %fd21;
	fma.rn.f64 	%fd23, %fd22, 0d3EB0F5FF7D2CAFE2, 0d3ED0F5D241AD3B5A;
	fma.rn.f64 	%fd24, %fd23, %fd22, 0d3EF3B20A75488A3F;
	fma.rn.f64 	%fd25, %fd24, %fd22, 0d3F1745CDE4FAECD5;
	fma.rn.f64 	%fd26, %fd25, %fd22, 0d3F3C71C7258A578B;
	fma.rn.f64 	%fd27, %fd26, %fd22, 0d3F6249249242B910;
	fma.rn.f64 	%fd28, %fd27, %fd22, 0d3F89999999999DFB;
	sub.f64 	%fd29, %fd13, %fd21;
	add.f64 	%fd30, %fd29, %fd29;
	neg.f64 	%fd31, %fd21;
	fma.rn.f64 	%fd32, %fd31, %fd13, %fd30;
	mul.f64 	%fd33, %fd19, %fd32;
	fma.rn.f64 	%fd34, %fd22, %fd28, 0d3FB5555555555555;
	mov.f64 	%fd35, 0d3FB5555555555555;
	sub.f64 	%fd36, %fd35, %fd34;
	fma.rn.f64 	%fd37, %fd22, %fd28, %fd36;
	add.f64 	%fd38, %fd37, 0dBC46A4CB00B9E7B0;
	add.f64 	%fd39, %fd34, %fd38;
	sub.f64 	%fd40, %fd34, %fd39;
	add.f64 	%fd41, %fd38, %fd40;
	mul.rn.f64 	%fd42, %fd21, %fd21;
	neg.f64 	%fd43, %fd42;
	fma.rn.f64 	%fd44, %fd21, %fd21, %fd43;
	{
	.reg .b32 %temp; 
	mov.b64 	{%r22, %temp}, %fd33;
	}
	{
	.reg .b32 %temp; 
	mov.b64 	{%temp, %r23}, %fd33;
	}
	add.s32 	%r24, %r23, 1048576;
	mov.b64 	%fd45, {%r22, %r24};
	fma.rn.f64 	%fd46, %fd21, %fd45, %fd44;
	mul.rn.f64 	%fd47, %fd42, %fd21;
	neg.f64 	%fd48, %fd47;
	fma.rn.f64 	%fd49, %fd42, %fd21, %fd48;
	fma.rn.f64 	%fd50, %fd42, %fd33, %fd49;
	fma.rn.f64 	%fd51, %fd46, %fd21, %fd50;
	mul.rn.f64 	%fd52, %fd39, %fd47;
	neg.f64 	%fd53, %fd52;
	fma.rn.f64 	%fd54, %fd39, %fd47, %fd53;
	fma.rn.f64 	%fd55, %fd39, %fd51, %fd54;
	fma.rn.f64 	%fd56, %fd41, %fd47, %fd55;
	add.f64 	%fd57, %fd52, %fd56;
	sub.f64 	%fd58, %fd52, %fd57;
	add.f64 	%fd59, %fd56, %fd58;
	add.f64 	%fd60, %fd21, %fd57;
	sub.f64 	%fd61, %fd21, %fd60;
	add.f64 	%fd62, %fd57, %fd61;
	add.f64 	%fd63, %fd59, %fd62;
	add.f64 	%fd64, %fd33, %fd63;
	add.f64 	%fd65, %fd60, %fd64;
	sub.f64 	%fd66, %fd60, %fd65;
	add.f64 	%fd67, %fd64, %fd66;
	xor.b32  	%r25, %r48, -2147483648;
	mov.b32 	%r26, 1127219200;
	mov.b64 	%fd68, {%r25, %r26};
	mov.b32 	%r27, -2147483648;
	mov.b64 	%fd69, {%r27, %r26};
	sub.f64 	%fd70, %fd68, %fd69;
	fma.rn.f64 	%fd71, %fd70, 0d3FE62E42FEFA39EF, %fd65;
	fma.rn.f64 	%fd72, %fd70, 0dBFE62E42FEFA39EF, %fd71;
	sub.f64 	%fd73, %fd72, %fd65;
	sub.f64 	%fd74, %fd67, %fd73;
	fma.rn.f64 	%fd75, %fd70, 0d3C7ABC9E3B39803F, %fd74;
	add.f64 	%fd76, %fd71, %fd75;
	sub.f64 	%fd77, %fd71, %fd76;
	add.f64 	%fd78, %fd75, %fd77;
	{
	.reg .b32 %temp; 
	mov.b64 	{%temp, %r28}, %fd11;
	}
	{
	.reg .b32 %temp; 
	mov.b64 	{%r29, %temp}, %fd11;
	}
	shl.b32 	%r30, %r28, 1;
	setp.gt.u32 	%p3, %r30, -33554433;
	and.b32  	%r31, %r28, -15728641;
	selp.b32 	%r32, %r31, %r28, %p3;
	mov.b64 	%fd79, {%r29, %r32};
	mul.rn.f64 	%fd80, %fd76, %fd79;
	neg.f64 	%fd81, %fd80;
	fma.rn.f64 	%fd82, %fd76, %fd79, %fd81;
	fma.rn.f64 	%fd83, %fd78, %fd79, %fd82;
	add.f64 	%fd4, %fd80, %fd83;
	sub.f64 	%fd84, %fd80, %fd4;
	add.f64 	%fd5, %fd83, %fd84;
	fma.rn.f64 	%fd85, %fd4, 0d3FF71547652B82FE, 0d4338000000000000;
	{
	.reg .b32 %temp; 
	mov.b64 	{%r13, %temp}, %fd85;
	}
	mov.f64 	%fd86, 0dC338000000000000;
	add.rn.f64 	%fd87, %fd85, %fd86;
	fma.rn.f64 	%fd88, %fd87, 0dBFE62E42FEFA39EF, %fd4;
	fma.rn.f64 	%fd89, %fd87, 0dBC7ABC9E3B39803F, %fd88;
	fma.rn.f64 	%fd90, %fd89, 0d3E5ADE1569CE2BDF, 0d3E928AF3FCA213EA;
	fma.rn.f64 	%fd91, %fd90, %fd89, 0d3EC71DEE62401315;
	fma.rn.f64 	%fd92, %fd91, %fd89, 0d3EFA01997C89EB71;
	fma.rn.f64 	%fd93, %fd92, %fd89, 0d3F2A01A014761F65;
	fma.rn.f64 	%fd94, %fd93, %fd89, 0d3F56C16C1852B7AF;
	fma.rn.f64 	%fd95, %fd94, %fd89, 0d3F81111111122322;
	fma.rn.f64 	%fd96, %fd95, %fd89, 0d3FA55555555502A1;
	fma.rn.f64 	%fd97, %fd96, %fd89, 0d3FC5555555555511;
	fma.rn.f64 	%fd98, %fd97, %fd89, 0d3FE000000000000B;
	fma.rn.f64 	%fd99, %fd98, %fd89, 0d3FF0000000000000;
	fma.rn.f64 	%fd100, %fd99, %fd89, 0d3FF0000000000000;
	{
	.reg .b32 %temp; 
	mov.b64 	{%r14, %temp}, %fd100;
	}
	{
	.reg .b32 %temp; 
	mov.b64 	{%temp, %r15}, %fd100;
	}
	shl.b32 	%r33, %r13, 20;
	add.s32 	%r34, %r33, %r15;
	mov.b64 	%fd108, {%r14, %r34};
	{
	.reg .b32 %temp; 
	mov.b64 	{%temp, %r35}, %fd4;
	}
	mov.b32 	%f2, %r35;
	abs.f32 	%f1, %f2;
	setp.lt.f32 	%p4, %f1, 0f4086232B;
	@%p4 bra 	$L__BB2_7;
	setp.lt.f64 	%p5, %fd4, 0d0000000000000000;
	add.f64 	%fd101, %fd4, 0d7FF0000000000000;
	selp.f64 	%fd108, 0d0000000000000000, %fd101, %p5;
	setp.geu.f32 	%p6, %f1, 0f40874800;
	@%p6 bra 	$L__BB2_7;
	shr.u32 	%r36, %r13, 31;
	add.s32 	%r37, %r13, %r36;
	shr.s32 	%r38, %r37, 1;
	shl.b32 	%r39, %r38, 20;
	add.s32 	%r40, %r15, %r39;
	mov.b64 	%fd102, {%r14, %r40};
	sub.s32 	%r41, %r13, %r38;
	shl.b32 	%r42, %r41, 20;
	add.s32 	%r43, %r42, 1072693248;
	mov.b32 	%r44, 0;
	mov.b64 	%fd103, {%r44, %r43};
	mul.f64 	%fd108, %fd103, %fd102;
$L__BB2_7:
	abs.f64 	%fd104, %fd108;
	setp.eq.f64 	%p7, %fd104, 0d7FF0000000000000;
	fma.rn.f64 	%fd105, %fd108, %fd5, %fd108;
	selp.f64 	%fd106, %fd108, %fd105, %p7;
	st.param.f64 	[func_retval0], %fd106;
	ret;

}


// ===== COMPILED SASS (sm_100) =====

	.target	sm_100

	.elftype	@"ET_EXEC"


//--------------------- .note.nv.tkinfo           --------------------------
	.section	.note.nv.tkinfo,"",@"SHT_NOTE"
	.sectionflags	@"SHF_NOTE_NV_TKINFO"
	.tkinfo
        /*0018*/ 	.word	0x00000002
        /*0030*/ 	.string	""
        /*0030*/ 	.string	"ptxas"
        /*0030*/ 	.string	"Cuda compilation tools, release 13.0, V13.0.88"
        /*0030*/ 	.string	"Build cuda_13.0.r13.0/compiler.36424714_0"
        /*0030*/ 	.string	"-arch sm_100 -m 64 "



//--------------------- .note.nv.cuinfo           --------------------------
	.section	.note.nv.cuinfo,"",@"SHT_NOTE"
	.sectionflags	@"SHF_NOTE_NV_CUINFO"
        /*0018*/ 	.short	0x0002
        /*001a*/ 	.short	0x0064
        /*001c*/ 	.short	0x0082
	.zero		2


//--------------------- .nv.info                  --------------------------
	.section	.nv.info,"",@"SHT_CUDA_INFO"
	.align	4


	//----- nvinfo : EIATTR_REGCOUNT
	.align		4
        /*0000*/ 	.byte	0x04, 0x2f
        /*0002*/ 	.short	(.L_37 - .L_36)
	.align		4
.L_36:
        /*0004*/ 	.word	index@(_Z12setup_kmodesP17curandStateXORWOWm)
        /*0008*/ 	.word	0x0000001f


	//----- nvinfo : EIATTR_FRAME_SIZE
	.align		4
.L_37:
        /*000c*/ 	.byte	0x04, 0x11
        /*000e*/ 	.short	(.L_39 - .L_38)
	.align		4
.L_38:
        /*0010*/ 	.word	index@(_Z12setup_kmodesP17curandStateXORWOWm)
        /*0014*/ 	.word	0x00000000


	//----- nvinfo : EIATTR_REGCOUNT
	.align		4
.L_39:
        /*0018*/ 	.byte	0x04, 0x2f
        /*001a*/ 	.short	(.L_41 - .L_40)
	.align		4
.L_40:
        /*001c*/ 	.word	index@(_Z6kmodesPdP17curandStateXORWOWi)
        /*0020*/ 	.word	0x00000020


	//----- nvinfo : EIATTR_FRAME_SIZE
	.align		4
.L_41:
        /*0024*/ 	.byte	0x04, 0x11
        /*0026*/ 	.short	(.L_43 - .L_42)
	.align		4
.L_42:
        /*0028*/ 	.word	index@($_Z6kmodesPdP17curandStateXORWOWi$__internal_accurate_pow)
        /*002c*/ 	.word	0x00000010


	//----- nvinfo : EIATTR_FRAME_SIZE
	.align		4
.L_43:
        /*0030*/ 	.byte	0x04, 0x11
        /*0032*/ 	.short	(.L_45 - .L_44)
	.align		4
.L_44:
        /*0034*/ 	.word	index@(_Z6kmodesPdP17curandStateXORWOWi)
        /*0038*/ 	.word	0x00000010


	//----- nvinfo : EIATTR_MIN_STACK_SIZE
	.align		4
.L_45:
        /*003c*/ 	.byte	0x04, 0x12
        /*003e*/ 	.short	(.L_47 - .L_46)
	.align		4
.L_46:
        /*0040*/ 	.word	index@(_Z6kmodesPdP17curandStateXORWOWi)
        /*0044*/ 	.word	0x00000010


	//----- nvinfo : EIATTR_MIN_STACK_SIZE
	.align		4
.L_47:
        /*0048*/ 	.byte	0x04, 0x12
        /*004a*/ 	.short	(.L_49 - .L_48)
	.align		4
.L_48:
        /*004c*/ 	.word	index@(_Z12setup_kmodesP17curandStateXORWOWm)
        /*0050*/ 	.word	0x00000000
.L_49:


//--------------------- .nv.compat                --------------------------
	.section	.nv.compat,"",@"SHT_CUDA_COMPAT_INFO"
	.align	4
        /*0000*/ 	.byte	0x02, 0x09, 0x00, 0x00, 0x02, 0x02, 0x01, 0x00, 0x02, 0x05, 0x05, 0x00, 0x03, 0x07, 0x01, 0x01
        /*0010*/ 	.byte	0x02, 0x03, 0x00, 0x00, 0x02, 0x06, 0x01, 0x00, 0x04, 0x0b, 0x08, 0x00, 0x01, 0x00, 0x00, 0x00
        /*0020*/ 	.byte	0x00, 0x00, 0x00, 0x00


//--------------------- .nv.info._Z6kmodesPdP17curandStateXORWOWi --------------------------
	.section	.nv.info._Z6kmodesPdP17curandStateXORWOWi,"",@"SHT_CUDA_INFO"
	.sectionflags	@""
	.align	4


	//----- nvinfo : EIATTR_CUDA_API_VERSION
	.align		4
        /*0000*/ 	.byte	0x04, 0x37
        /*0002*/ 	.short	(.L_51 - .L_50)
.L_50:
        /*0004*/ 	.word	0x00000082


	//----- nvinfo : EIATTR_KPARAM_INFO
	.align		4
.L_51:
        /*0008*/ 	.byte	0x04, 0x17
        /*000a*/ 	.short	(.L_53 - .L_52)
.L_52:
        /*000c*/ 	.word	0x00000000
        /*0010*/ 	.short	0x0002
        /*0012*/ 	.short	0x0010
        /*0014*/ 	.byte	0x00, 0xf0, 0x11, 0x00


	//----- nvinfo : EIATTR_KPARAM_INFO
	.align		4
.L_53:
        /*0018*/ 	.byte	0x04, 0x17
        /*001a*/ 	.short	(.L_55 - .L_54)
.L_54:
        /*001c*/ 	.word	0x00000000
        /*0020*/ 	.short	0x0001
        /*0022*/ 	.short	0x0008
        /*0024*/ 	.byte	0x00, 0xf5, 0x21, 0x00


	//----- nvinfo : EIATTR_KPARAM_INFO
	.align		4
.L_55:
        /*0028*/ 	.byte	0x04, 0x17
        /*002a*/ 	.short	(.L_57 - .L_56)
.L_56:
        /*002c*/ 	.word	0x00000000
        /*0030*/ 	.short	0x0000
        /*0032*/ 	.short	0x0000
        /*0034*/ 	.byte	0x00, 0xf5, 0x21, 0x00


	//----- nvinfo : EIATTR_SPARSE_MMA_MASK
	.align		4
.L_57:
        /*0038*/ 	.byte	0x03, 0x50
        /*003a*/ 	.short	0x0000


	//----- nvinfo : EIATTR_MAXREG_COUNT
	.align		4
        /*003c*/ 	.byte	0x03, 0x1b
        /*003e*/ 	.short	0x00ff


	//----- nvinfo : EIATTR_EXTERNS
	.align		4
        /*0040*/ 	.byte	0x04, 0x0f
        /*0042*/ 	.short	(.L_59 - .L_58)


	//   ....[0]....
	.align		4
.L_58:
        /*0044*/ 	.word	index@(vprintf)


	//----- nvinfo : EIATTR_MERCURY_ISA_VERSION
	.align		4
.L_59:
        /*0048*/ 	.byte	0x03, 0x5f
        /*004a*/ 	.short	0x0101


	//----- nvinfo : EIATTR_VRC_CTA_INIT_COUNT
	.align		4
        /*004c*/ 	.byte	0x02, 0x4a
	.zero		1
	.zero		1


	//----- nvinfo : EIATTR_SYSCALL_OFFSETS
	.align		4
        /*0050*/ 	.byte	0x04, 0x46
        /*0052*/ 	.short	(.L_61 - .L_60)


	//   ....[0]....
.L_60:
        /*0054*/ 	.word	0x000009a0


	//   ....[1]....
        /*0058*/ 	.word	0x00001360


	//   ....[2]....
        /*005c*/ 	.word	0x00001510


	//----- nvinfo : EIATTR_EXIT_INSTR_OFFSETS
	.align		4
.L_61:
        /*0060*/ 	.byte	0x04, 0x1c
        /*0062*/ 	.short	(.L_63 - .L_62)


	//   ....[0]....
.L_62:
        /*0064*/ 	.word	0x000000c0


	//   ....[1]....
        /*0068*/ 	.word	0x000001a0


	//   ....[2]....
        /*006c*/ 	.word	0x000009b0


	//   ....[3]....
        /*0070*/ 	.word	0x00001370


	//   ....[4]....
        /*0074*/ 	.word	0x00001520


	//----- nvinfo : EIATTR_INDIRECT_BRANCH_TARGETS
	.align		4
.L_63:
        /*0078*/ 	.byte	0x04, 0x34
        /*007a*/ 	.short	(.L_65 - .L_64)


	//   ....[0]....
.L_64:
        /*007c*/ 	.word	.L_x_26@srel
        /*0080*/ 	.short	0x0
        /*0082*/ 	.short	0x0
        /*0084*/ 	.word	0x3
        /*0088*/ 	.word	.L_x_27@srel
        /*008c*/ 	.word	.L_x_28@srel
        /*0090*/ 	.word	.L_x_29@srel


	//----- nvinfo : EIATTR_CRS_STACK_SIZE
	.align		4
.L_65:
        /*0094*/ 	.byte	0x04, 0x1e
        /*0096*/ 	.short	(.L_67 - .L_66)
.L_66:
        /*0098*/ 	.word	0x00000000


	//----- nvinfo : EIATTR_CBANK_PARAM_SIZE
	.align		4
.L_67:
        /*009c*/ 	.byte	0x03, 0x19
        /*009e*/ 	.short	0x0014


	//----- nvinfo : EIATTR_PARAM_CBANK
	.align		4
        /*00a0*/ 	.byte	0x04, 0x0a
        /*00a2*/ 	.short	(.L_69 - .L_68)
	.align		4
.L_68:
        /*00a4*/ 	.word	index@(.nv.constant0._Z6kmodesPdP17curandStateXORWOWi)
        /*00a8*/ 	.short	0x0380
        /*00aa*/ 	.short	0x0014


	//----- nvinfo : EIATTR_SW_WAR
	.align		4
.L_69:
        /*00ac*/ 	.byte	0x04, 0x36
        /*00ae*/ 	.short	(.L_71 - .L_70)
.L_70:
        /*00b0*/ 	.word	0x00000008
.L_71:


//--------------------- .nv.info._Z12setup_kmodesP17curandStateXORWOWm --------------------------
	.section	.nv.info._Z12setup_kmodesP17curandStateXORWOWm,"",@"SHT_CUDA_INFO"
	.sectionflags	@""
	.align	4


	//----- nvinfo : EIATTR_CUDA_API_VERSION
	.align		4
        /*0000*/ 	.byte	0x04, 0x37
        /*0002*/ 	.short	(.L_73 - .L_72)
.L_72:
        /*0004*/ 	.word	0x00000082


	//----- nvinfo : EIATTR_KPARAM_INFO
	.align		4
.L_73:
        /*0008*/ 	.byte	0x04, 0x17
        /*000a*/ 	.short	(.L_75 - .L_74)
.L_74:
        /*000c*/ 	.word	0x00000000
        /*0010*/ 	.short	0x0001
        /*0012*/ 	.short	0x0008
        /*0014*/ 	.byte	0x00, 0xf0, 0x21, 0x00


	//----- nvinfo : EIATTR_KPARAM_INFO
	.align		4
.L_75:
        /*0018*/ 	.byte	0x04, 0x17
        /*001a*/ 	.short	(.L_77 - .L_76)
.L_76:
        /*001c*/ 	.word	0x00000000
        /*0020*/ 	.short	0x0000
        /*0022*/ 	.short	0x0000
        /*0024*/ 	.byte	0x00, 0xf5, 0x21, 0x00


	//----- nvinfo : EIATTR_SPARSE_MMA_MASK
	.align		4
.L_77:
        /*0028*/ 	.byte	0x03, 0x50
        /*002a*/ 	.short	0x0000


	//----- nvinfo : EIATTR_MAXREG_COUNT
	.align		4
        /*002c*/ 	.byte	0x03, 0x1b
        /*002e*/ 	.short	0x00ff


	//----- nvinfo : EIATTR_MERCURY_ISA_VERSION
	.align		4
        /*0030*/ 	.byte	0x03, 0x5f
        /*0032*/ 	.short	0x0101


	//----- nvinfo : EIATTR_VRC_CTA_INIT_COUNT
	.align		4
        /*0034*/ 	.byte	0x02, 0x4a
	.zero		1
	.zero		1


	//----- nvinfo : EIATTR_EXIT_INSTR_OFFSETS
	.align		4
        /*0038*/ 	.byte	0x04, 0x1c
        /*003a*/ 	.short	(.L_79 - .L_78)


	//   ....[0]....
.L_78:
        /*003c*/ 	.word	0x00000ed0


	//----- nvinfo : EIATTR_CRS_STACK_SIZE
	.align		4
.L_79:
        /*0040*/ 	.byte	0x04, 0x1e
        /*0042*/ 	.short	(.L_81 - .L_80)
.L_80:
        /*0044*/ 	.word	0x00000000


	//----- nvinfo : EIATTR_CBANK_PARAM_SIZE
	.align		4
.L_81:
        /*0048*/ 	.byte	0x03, 0x19
        /*004a*/ 	.short	0x0010


	//----- nvinfo : EIATTR_PARAM_CBANK
	.align		4
        /*004c*/ 	.byte	0x04, 0x0a
        /*004e*/ 	.short	(.L_83 - .L_82)
	.align		4
.L_82:
        /*0050*/ 	.word	index@(.nv.constant0._Z12setup_kmodesP17curandStateXORWOWm)
        /*0054*/ 	.short	0x0380
        /*0056*/ 	.short	0x0010


	//----- nvinfo : EIATTR_SW_WAR
	.align		4
.L_83:
        /*0058*/ 	.byte	0x04, 0x36
        /*005a*/ 	.short	(.L_85 - .L_84)
.L_84:
        /*005c*/ 	.word	0x00000008
.L_85:


//--------------------- .nv.callgraph             --------------------------
	.section	.nv.callgraph,"",@"SHT_CUDA_CALLGRAPH"
	.align	4
	.sectionentsize	8
	.align		4
        /*0000*/ 	.word	0x00000000
	.align		4
        /*0004*/ 	.word	0xffffffff
	.align		4
        /*0008*/ 	.word	index@(_Z6kmodesPdP17curandStateXORWOWi)
	.align		4
        /*000c*/ 	.word	index@(vprintf)
	.align		4
        /*0010*/ 	.word	0x00000000
	.align		4
        /*0014*/ 	.word	0xfffffffe
	.align		4
        /*0018*/ 	.word	0x00000000
	.align		4
        /*001c*/ 	.word	0xfffffffd
	.align		4
        /*0020*/ 	.word	0x00000000
	.align		4
        /*0024*/ 	.word	0xfffffffc


//--------------------- .nv.constant4             --------------------------
	.section	.nv.constant4,"a",@progbits
	.align	8
	.align		8
.nv.constant4:
        /*0000*/ 	.dword	vprintf
	.align		8
        /*0008*/ 	.dword	precalc_xorwow_matrix
	.align		8
        /*0010*/ 	.dword	precalc_xorwow_offset_matrix
	.align		8
        /*0018*/ 	.dword	mrg32k3aM1
	.align		8
        /*0020*/ 	.dword	mrg32k3aM2
	.align		8
        /*0028*/ 	.dword	mrg32k3aM1SubSeq
	.align		8
        /*0030*/ 	.dword	mrg32k3aM2SubSeq
	.align		8
        /*0038*/ 	.dword	mrg32k3aM1Seq
	.align		8
        /*0040*/ 	.dword	mrg32k3aM2Seq
	.align		8
        /*0048*/ 	.dword	$str
	.align		8
        /*0050*/ 	.dword	$str$1
	.align		8
        /*0058*/ 	.dword	$str$2


//--------------------- .nv.constant3             --------------------------
	.section	.nv.constant3,"a",@progbits
	.align	8
.nv.constant3:
	.type		__cr_lgamma_table,@object
	.size		__cr_lgamma_table,(N_d - __cr_lgamma_table)
__cr_lgamma_table:
        /*0000*/ 	.byte	0x00, 0x00, 0x00, 0x00, 0x00, 0x00, 0x00, 0x00, 0x00, 0x00, 0x00, 0x00, 0x00, 0x00, 0x00, 0x00
        /*0010*/ 	.byte	0xef, 0x39, 0xfa, 0xfe, 0x42, 0x2e, 0xe6, 0x3f, 0x02, 0x20, 0x2a, 0xfa, 0x0b, 0xab, 0xfc, 0x3f
        /*0020*/ 	.byte	0xf9, 0x2c, 0x92, 0x7c, 0xa7, 0x6c, 0x09, 0x40, 0xc9, 0x79, 0x44, 0x3c, 0x64, 0x26, 0x13, 0x40
        /*0030*/ 	.byte	0xca, 0x01, 0xcf, 0x3a, 0x27, 0x51, 0x1a, 0x40, 0x30, 0xcc, 0x2d, 0xf3, 0xe1, 0x0c, 0x21, 0x40
        /*0040*/ 	.byte	0x0d, 0xb7, 0xfc, 0x82, 0x8e, 0x35, 0x25, 0x40
	.type		N_d,@object
	.size		N_d,(Nk_d - N_d)
N_d:
	.zero		4
	.type		Nk_d,@object
	.size		Nk_d,(Ne_d - Nk_d)
Nk_d:
	.zero		4
	.type		Ne_d,@object
	.size		Ne_d,(.L_11 - Ne_d)
Ne_d:
	.zero		4
.L_11:
	.zero		4
	.type		pi,@object
	.size		pi,(q - pi)
pi:
	.zero		8
	.type		q,@object
	.size		q,(m - q)
q:
	.zero		8
	.type		m,@object
	.size		m,(hbar - m)
m:
	.zero		8
	.type		hbar,@object
	.size		hbar,(c - hbar)
hbar:
	.zero		8
	.type		c,@object
	.size		c,(eps0 - c)
c:
	.zero		8
	.type		eps0,@object
	.size		eps0,(v0 - eps0)
eps0:
	.zero		8
	.type		v0,@object
	.size		v0,(wC - v0)
v0:
	.zero		8
	.type		wC,@object
	.size		wC,(kC - wC)
wC:
	.zero		8
	.type		kC,@object
	.size		kC,(lamC - kC)
kC:
	.zero		8
	.type		lamC,@object
	.size		lamC,(wL - lamC)
lamC:
	.zero		8
	.type		wL,@object
	.size		wL,(kL - wL)
wL:
	.zero		8
	.type		kL,@object
	.size		kL,(lamL - kL)
kL:
	.zero		8
	.type		lamL,@object
	.size		lamL,(E0L - lamL)
lamL:
	.zero		8
	.type		E0L,@object
	.size		E0L,(D - E0L)
E0L:
	.zero		8
	.type		D,@object
	.size		D,(zimp - D)
D:
	.zero		8
	.type		zimp,@object
	.size		zimp,(damping - zimp)
zimp:
	.zero		8
	.type		damping,@object
	.size		damping,(Delta - damping)
damping:
	.zero		8
	.type		Delta,@object
	.size		Delta,(kmin - Delta)
Delta:
	.zero		8
	.type		kmin,@object
	.size		kmin,(kmax - kmin)
kmin:
	.zero		8
	.type		kmax,@object
	.size		kmax,(dt - kmax)
kmax:
	.zero		8
	.type		dt,@object
	.size		dt,(.L_32 - dt)
dt:
	.zero		8
.L_32:


//--------------------- .nv.constant2._Z6kmodesPdP17curandStateXORWOWi --------------------------
	.section	.nv.constant2._Z6kmodesPdP17curandStateXORWOWi,"a",@progbits
	.sectionflags	@""
	.align	4
.nv.constant2._Z6kmodesPdP17curandStateXORWOWi:
        /*0000*/ 	.byte	0xc0, 0x09, 0x00, 0x00, 0x80, 0x13, 0x00, 0x00, 0x90, 0x01, 0x00, 0x00


//--------------------- .text._Z6kmodesPdP17curandStateXORWOWi --------------------------
	.section	.text._Z6kmodesPdP17curandStateXORWOWi,"ax",@progbits
	.align	128
        .global         _Z6kmodesPdP17curandStateXORWOWi
        .type           _Z6kmodesPdP17curandStateXORWOWi,@function
        .size           _Z6kmodesPdP17curandStateXORWOWi,(.L_x_30 - _Z6kmodesPdP17curandStateXORWOWi)
        .other          _Z6kmodesPdP17curandStateXORWOWi,@"STO_CUDA_ENTRY STV_DEFAULT"
_Z6kmodesPdP17curandStateXORWOWi:
.text._Z6kmodesPdP17curandStateXORWOWi:
[----:B------:R-:W0:Y:S01]  /*0000*/  LDC R1, c[0x0][0x37c] ;  /* 0x0000df00ff017b82 */ /* 0x000e220000000800 */
[----:B------:R-:W1:Y:S01]  /*0010*/  S2R R0, SR_TID.X ;  /* 0x0000000000007919 */ /* 0x000e620000002100 */
[----:B------:R-:W2:Y:S06]  /*0020*/  LDCU UR5, c[0x0][0x2fc] ;  /* 0x00005f80ff0577ac */ /* 0x000eac0008000800 */
[----:B------:R-:W1:Y:S01]  /*0030*/  S2UR UR6, SR_CTAID.X ;  /* 0x00000000000679c3 */ /* 0x000e620000002500 */
[----:B0-----:R-:W-:Y:S01]  /*0040*/  VIADD R1, R1, 0xfffffff0 ;  /* 0xfffffff001017836 */ /* 0x001fe20000000000 */
[----:B------:R-:W0:Y:S01]  /*0050*/  LDCU UR7, c[0x3][0x4c] ;  /* 0x00c00980ff0777ac */ /* 0x000e220008000800 */
[----:B------:R-:W3:Y:S05]  /*0060*/  LDCU UR4, c[0x0][0x2f8] ;  /* 0x00005f00ff0477ac */ /* 0x000eea0008000800 */
[----:B------:R-:W1:Y:S01]  /*0070*/  LDC R3, c[0x0][0x360] ;  /* 0x0000d800ff037b82 */ /* 0x000e620000000800 */
[----:B---3--:R-:W-:-:S05]  /*0080*/  IADD3 R6, P1, PT, R1, UR4, RZ ;  /* 0x0000000401067c10 */ /* 0x008fca000ff3e0ff */
[----:B--2---:R-:W-:Y:S02]  /*0090*/  IMAD.X R7, RZ, RZ, UR5, P1 ;  /* 0x00000005ff077e24 */ /* 0x004fe400088e06ff */
[----:B-1----:R-:W-:-:S05]  /*00a0*/  IMAD R0, R3, UR6, R0 ;  /* 0x0000000603007c24 */ /* 0x002fca000f8e0200 */
[----:B0-----:R-:W-:-:S13]  /*00b0*/  ISETP.GE.AND P0, PT, R0, UR7, PT ;  /* 0x0000000700007c0c */ /* 0x001fda000bf06270 */
[----:B------:R-:W-:Y:S05]  /*00c0*/  @P0 EXIT ;  /* 0x000000000000094d */ /* 0x000fea0003800000 */
[----:B------:R-:W0:Y:S01]  /*00d0*/  LDC.64 R2, c[0x0][0x388] ;  /* 0x0000e200ff027b82 */ /* 0x000e220000000a00 */
[----:B------:R-:W1:Y:S07]  /*00e0*/  LDCU.64 UR4, c[0x0][0x358] ;  /* 0x00006b00ff0477ac */ /* 0x000e6e0008000a00 */
[----:B------:R-:W2:Y:S01]  /*00f0*/  LDC R9, c[0x0][0x390] ;  /* 0x0000e400ff097b82 */ /* 0x000ea20000000800 */
[----:B0-----:R-:W-:-:S05]  /*0100*/  IMAD.WIDE R2, R0, 0x30, R2 ;  /* 0x0000003000027825 */ /* 0x001fca00078e0202 */
[----:B-1----:R0:W5:Y:S04]  /*0110*/  LDG.E R8, desc[UR4][R2.64+0x14] ;  /* 0x0000140402087981 */ /* 0x002168000c1e1900 */
[----:B------:R0:W5:Y:S01]  /*0120*/  LDG.E.64 R10, desc[UR4][R2.64] ;  /* 0x00000004020a7981 */ /* 0x000162000c1e1b00 */
[----:B------:R-:W-:-:S05]  /*0130*/  IMAD.MOV.U32 R4, RZ, RZ, -0x2 ;  /* 0xfffffffeff047424 */ /* 0x000fca00078e00ff */
[----:B--2---:R-:W-:-:S05]  /*0140*/  VIADDMNMX.U32 R4, R9, R4, 0x2, PT ;  /* 0x0000000209047446 */ /* 0x004fca0003800004 */
[----:B------:R-:W-:-:S04]  /*0150*/  IMAD.SHL.U32 R12, R4, 0x4, RZ ;  /* 0x00000004040c7824 */ /* 0x000fc800078e00ff */
[----:B------:R-:W1:Y:S02]  /*0160*/  LDC R4, c[0x2][R12] ;  /* 0x008000000c047b82 */ /* 0x000e640000000800 */
[----:B-1----:R-:W-:-:S04]  /*0170*/  SHF.R.S32.HI R5, RZ, 0x1f, R4 ;  /* 0x0000001fff057819 */ /* 0x002fc80000011404 */
.L_x_26:
[----:B0-----:R-:W-:Y:S05]  /*0180*/  BRX R4 -0x190                                                                (*"BRANCH_TARGETS .L_x_27,.L_x_28,.L_x_29"*) ;  /* 0xfffffffc049c7949 */ /* 0x001fea000383ffff */
.L_x_29:
[----:B------:R-:W-:-:S13]  /*0190*/  ISETP.NE.AND P0, PT, R9, 0x1, PT ;  /* 0x000000010900780c */ /* 0x000fda0003f05270 */
[----:B------:R-:W-:Y:S05]  /*01a0*/  @P0 EXIT ;  /* 0x000000000000094d */ /* 0x000fea0003800000 */
[----:B------:R-:W0:Y:S01]  /*01b0*/  LDCU.64 UR6, c[0x3][0xf0] ;  /* 0x00c01e00ff0677ac */ /* 0x000e220008000a00 */
[----:B------:R-:W-:Y:S01]  /*01c0*/  BSSY.RECONVERGENT B0, `(.L_x_0) ;  /* 0x0000008000007945 */ /* 0x000fe20003800200 */
[----:B------:R-:W-:Y:S01]  /*01d0*/  IMAD.MOV.U32 R4, RZ, RZ, RZ ;  /* 0x000000ffff047224 */ /* 0x000fe200078e00ff */
[----:B0-----:R-:W-:-:S10]  /*01e0*/  DADD R2, -RZ, |UR6| ;  /* 0x40000006ff027e29 */ /* 0x001fd40008000100 */
[----:B------:R-:W-:Y:S01]  /*01f0*/  IMAD.MOV.U32 R18, RZ, RZ, R2 ;  /* 0x000000ffff127224 */ /* 0x000fe200078e0002 */
[----:B------:R-:W-:Y:S01]  /*0200*/  MOV R2, 0x240 ;  /* 0x0000024000027802 */ /* 0x000fe20000000f00 */
[----:B------:R-:W-:Y:S02]  /*0210*/  IMAD.MOV.U32 R5, RZ, RZ, R3 ;  /* 0x000000ffff057224 */ /* 0x000fe400078e0003 */
[----:B------:R-:W-:-:S07]  /*0220*/  IMAD.MOV.U32 R3, RZ, RZ, 0x40080000 ;  /* 0x40080000ff037424 */ /* 0x000fce00078e00ff */
[----:B-----5:R-:W-:Y:S05]  /*0230*/  CALL.REL.NOINC `($_Z6kmodesPdP17curandStateXORWOWi$__internal_accurate_pow) ;  /* 0x0000001000bc7944 */ /* 0x020fea0003c00000 */
[----:B------:R-:W-:Y:S05]  /*0240*/  BSYNC.RECONVERGENT B0 ;  /* 0x0000000000007941 */ /* 0x000fea0003800200 */
.L_x_0:
[----:B------:R-:W0:Y:S01]  /*0250*/  LDC.64 R16, c[0x3][0xf0] ;  /* 0x00c03c00ff107b82 */ /* 0x000e220000000a00 */
[----:B------:R-:W1:Y:S01]  /*0260*/  LDCU.64 UR8, c[0x3][0xe8] ;  /* 0x00c01d00ff0877ac */ /* 0x000e620008000a00 */
[----:B------:R-:W-:Y:S01]  /*0270*/  IMAD.MOV.U32 R2, RZ, RZ, R4 ;  /* 0x000000ffff027224 */ /* 0x000fe200078e0004 */
[----:B------:R-:W2:Y:S05]  /*0280*/  LDCU UR6, c[0x3][0xf4] ;  /* 0x00c01e80ff0677ac */ /* 0x000eaa0008000800 */
[----:B------:R-:W-:Y:S01]  /*0290*/  DADD R14, -RZ, -R2 ;  /* 0x00000000ff0e7229 */ /* 0x000fe20000000902 */
[----:B--2---:R-:W-:Y:S01]  /*02a0*/  ISETP.LE.AND P0, PT, RZ, UR6, PT ;  /* 0x00000006ff007c0c */ /* 0x004fe2000bf03270 */
[----:B0-----:R-:W-:-:S02]  /*02b0*/  DADD R12, R16, 3 ;  /* 0x40080000100c7429 */ /* 0x001fc40000000000 */
[----:B------:R-:W-:-:S06]  /*02c0*/  DSETP.NEU.AND P2, PT, R16, RZ, PT ;  /* 0x000000ff1000722a */ /* 0x000fcc0003f4d000 */
[----:B------:R-:W-:Y:S01]  /*02d0*/  FSEL R3, R15, R3, !P0 ;  /* 0x000000030f037208 */ /* 0x000fe20004000000 */
[----:B------:R-:W-:Y:S01]  /*02e0*/  DSETP.NEU.AND P1, PT, R16, 1, PT ;  /* 0x3ff000001000742a */ /* 0x000fe20003f2d000 */
[----:B------:R-:W-:Y:S01]  /*02f0*/  LOP3.LUT R2, R13, 0x7ff00000, RZ, 0xc0, !PT ;  /* 0x7ff000000d027812 */ /* 0x000fe200078ec0ff */
[----:B-1----:R-:W-:-:S03]  /*0300*/  DADD R12, -RZ, |UR8| ;  /* 0x40000008ff0c7e29 */ /* 0x002fc60008000100 */
[----:B------:R-:W-:Y:S02]  /*0310*/  ISETP.NE.AND P3, PT, R2, 0x7ff00000, PT ;  /* 0x7ff000000200780c */ /* 0x000fe40003f65270 */
[----:B------:R-:W-:Y:S01]  /*0320*/  FSEL R2, R14, R4, !P0 ;  /* 0x000000040e027208 */ /* 0x000fe20004000000 */
[----:B------:R-:W-:Y:S02]  /*0330*/  IMAD.U32 R4, RZ, RZ, UR6 ;  /* 0x00000006ff047e24 */ /* 0x000fe4000f8e00ff */
[----:B------:R-:W-:Y:S02]  /*0340*/  @!P2 IMAD.MOV.U32 R2, RZ, RZ, RZ ;  /* 0x000000ffff02a224 */ /* 0x000fe400078e00ff */
[----:B------:R-:W-:Y:S02]  /*0350*/  IMAD.MOV.U32 R18, RZ, RZ, R12 ;  /* 0x000000ffff127224 */ /* 0x000fe400078e000c */
[----:B------:R-:W-:Y:S02]  /*0360*/  IMAD.MOV.U32 R5, RZ, RZ, R13 ;  /* 0x000000ffff057224 */ /* 0x000fe400078e000d */
[----:B------:R-:W-:-:S02]  /*0370*/  @!P2 IMAD.MOV.U32 R3, RZ, RZ, R4 ;  /* 0x000000ffff03a224 */ /* 0x000fc400078e0004 */
[----:B------:R-:W-:Y:S05]  /*0380*/  @P3 BRA `(.L_x_1) ;  /* 0x00000000001c3947 */ /* 0x000fea0003800000 */
[----:B------:R-:W-:-:S14]  /*0390*/  DSETP.NAN.AND P2, PT, R16, R16, PT ;  /* 0x000000101000722a */ /* 0x000fdc0003f48000 */
[----:B------:R-:W-:Y:S01]  /*03a0*/  @P2 DADD R2, R16, 3 ;  /* 0x4008000010022429 */ /* 0x000fe20000000000 */
[----:B------:R-:W-:Y:S10]  /*03b0*/  @P2 BRA `(.L_x_1) ;  /* 0x0000000000102947 */ /* 0x000ff40003800000 */
[----:B------:R-:W-:-:S14]  /*03c0*/  DSETP.NEU.AND P2, PT, |R16|, +INF , PT ;  /* 0x7ff000001000742a */ /* 0x000fdc0003f4d200 */
[----:B------:R-:W-:Y:S01]  /*03d0*/  @!P2 MOV R4, 0xfff00000 ;  /* 0xfff000000004a802 */ /* 0x000fe20000000f00 */
[----:B------:R-:W-:-:S03]  /*03e0*/  @!P2 IMAD.MOV.U32 R2, RZ, RZ, RZ ;  /* 0x000000ffff02a224 */ /* 0x000fc600078e00ff */
[----:B------:R-:W-:-:S07]  /*03f0*/  @!P2 SEL R3, R4, 0x7ff00000, !P0 ;  /* 0x7ff000000403a807 */ /* 0x000fce0004000000 */
.L_x_1:
[----:B------:R-:W-:Y:S01]  /*0400*/  BSSY.RECONVERGENT B0, `(.L_x_2) ;  /* 0x0000007000007945 */ /* 0x000fe20003800200 */
[----:B------:R-:W-:Y:S01]  /*0410*/  FSEL R12, R2, RZ, P1 ;  /* 0x000000ff020c7208 */ /* 0x000fe20000800000 */
[----:B------:R-:W-:Y:S01]  /*0420*/  IMAD.MOV.U32 R4, RZ, RZ, RZ ;  /* 0x000000ffff047224 */ /* 0x000fe200078e00ff */
[----:B------:R-:W-:Y:S01]  /*0430*/  FSEL R13, R3, 1.875, P1 ;  /* 0x3ff00000030d7808 */ /* 0x000fe20000800000 */
[----:B------:R-:W-:Y:S01]  /*0440*/  IMAD.MOV.U32 R3, RZ, RZ, 0x40080000 ;  /* 0x40080000ff037424 */ /* 0x000fe200078e00ff */
[----:B------:R-:W-:-:S07]  /*0450*/  MOV R2, 0x470 ;  /* 0x0000047000027802 */ /* 0x000fce0000000f00 */
[----:B------:R-:W-:Y:S05]  /*0460*/  CALL.REL.NOINC `($_Z6kmodesPdP17curandStateXORWOWi$__internal_accurate_pow) ;  /* 0x0000001000307944 */ /* 0x000fea0003c00000 */
[----:B------:R-:W-:Y:S05]  /*0470*/  BSYNC.RECONVERGENT B0 ;  /* 0x0000000000007941 */ /* 0x000fea0003800200 */
.L_x_2:
[----:B------:R-:W0:Y:S01]  /*0480*/  LDC.64 R16, c[0x3][0xe8] ;  /* 0x00c03a00ff107b82 */ /* 0x000e220000000a00 */
[----:B------:R-:W-:Y:S01]  /*0490*/  SHF.R.U32.HI R2, RZ, 0x2, R11 ;  /* 0x00000002ff027819 */ /* 0x000fe2000001160b */
[----:B------:R-:W-:Y:S01]  /*04a0*/  IMAD.SHL.U32 R5, R8, 0x10, RZ ;  /* 0x0000001008057824 */ /* 0x000fe200078e00ff */
[----:B------:R-:W1:Y:S02]  /*04b0*/  LDCU UR6, c[0x3][0xec] ;  /* 0x00c01d80ff0677ac */ /* 0x000e640008000800 */
[----:B------:R-:W-:-:S05]  /*04c0*/  LOP3.LUT R11, R2, R11, RZ, 0x3c, !PT ;  /* 0x0000000b020b7212 */ /* 0x000fca00078e3cff */
[----:B------:R-:W-:Y:S01]  /*04d0*/  IMAD.SHL.U32 R2, R11, 0x2, RZ ;  /* 0x000000020b027824 */ /* 0x000fe200078e00ff */
[----:B-1----:R-:W-:Y:S01]  /*04e0*/  ISETP.LE.AND P0, PT, RZ, UR6, PT ;  /* 0x00000006ff007c0c */ /* 0x002fe2000bf03270 */
[C---:B0-----:R-:W-:Y:S02]  /*04f0*/  DADD R14, R16.reuse, 3 ;  /* 0x40080000100e7429 */ /* 0x041fe40000000000 */
[C---:B------:R-:W-:Y:S02]  /*0500*/  DSETP.NEU.AND P2, PT, R16.reuse, RZ, PT ;  /* 0x000000ff1000722a */ /* 0x040fe40003f4d000 */
[----:B------:R-:W-:Y:S02]  /*0510*/  DSETP.NEU.AND P1, PT, R16, 1, PT ;  /* 0x3ff000001000742a */ /* 0x000fe40003f2d000 */
[----:B------:R-:W-:Y:S01]  /*0520*/  LOP3.LUT R14, R8, R5, R2, 0x96, !PT ;  /* 0x00000005080e7212 */ /* 0x000fe200078e9602 */
[----:B------:R-:W-:-:S03]  /*0530*/  IMAD.MOV.U32 R2, RZ, RZ, R4 ;  /* 0x000000ffff027224 */ /* 0x000fc600078e0004 */
[----:B------:R-:W-:Y:S02]  /*0540*/  LOP3.LUT R11, R14, R11, RZ, 0x3c, !PT ;  /* 0x0000000b0e0b7212 */ /* 0x000fe400078e3cff */
[----:B------:R-:W-:Y:S01]  /*0550*/  LOP3.LUT R14, R15, 0x7ff00000, RZ, 0xc0, !PT ;  /* 0x7ff000000f0e7812 */ /* 0x000fe200078ec0ff */
[----:B------:R-:W-:Y:S01]  /*0560*/  DADD R8, -RZ, -R2 ;  /* 0x00000000ff087229 */ /* 0x000fe20000000902 */
[----:B------:R-:W-:Y:S01]  /*0570*/  IADD3 R11, PT, PT, R10, 0x587c5, R11 ;  /* 0x000587c50a0b7810 */ /* 0x000fe20007ffe00b */
[----:B------:R-:W-:Y:S01]  /*0580*/  IMAD.MOV.U32 R2, RZ, RZ, 0x2f800000 ;  /* 0x2f800000ff027424 */ /* 0x000fe200078e00ff */
[----:B------:R-:W-:Y:S02]  /*0590*/  ISETP.NE.AND P3, PT, R14, 0x7ff00000, PT ;  /* 0x7ff000000e00780c */ /* 0x000fe40003f65270 */
[----:B------:R-:W-:-:S05]  /*05a0*/  I2FP.F32.U32 R11, R11 ;  /* 0x0000000b000b7245 */ /* 0x000fca0000201000 */
[----:B------:R-:W-:Y:S01]  /*05b0*/  FSEL R5, R9, R3, !P0 ;  /* 0x0000000309057208 */ /* 0x000fe20004000000 */
[----:B------:R-:W-:Y:S01]  /*05c0*/  IMAD.U32 R3, RZ, RZ, UR6 ;  /* 0x00000006ff037e24 */ /* 0x000fe2000f8e00ff */
[----:B------:R-:W-:Y:S01]  /*05d0*/  FSEL R4, R8, R4, !P0 ;  /* 0x0000000408047208 */ /* 0x000fe20004000000 */
[----:B------:R-:W-:Y:S01]  /*05e0*/  FFMA R2, R11, R2, 1.1641532182693481445e-10 ;  /* 0x2f0000000b027423 */ /* 0x000fe20000000002 */
[----:B------:R-:W-:Y:S02]  /*05f0*/  @!P2 IMAD.MOV.U32 R4, RZ, RZ, RZ ;  /* 0x000000ffff04a224 */ /* 0x000fe400078e00ff */
[----:B------:R-:W-:Y:S01]  /*0600*/  @!P2 IMAD.MOV.U32 R5, RZ, RZ, R3 ;  /* 0x000000ffff05a224 */ /* 0x000fe200078e0003 */
[----:B------:R-:W-:Y:S06]  /*0610*/  @P3 BRA `(.L_x_3) ;  /* 0x00000000001c3947 */ /* 0x000fec0003800000 */
[----:B------:R-:W-:-:S14]  /*0620*/  DSETP.NAN.AND P2, PT, R16, R16, PT ;  /* 0x000000101000722a */ /* 0x000fdc0003f48000 */
[----:B------:R-:W-:Y:S01]  /*0630*/  @P2 DADD R4, R16, 3 ;  /* 0x4008000010042429 */ /* 0x000fe20000000000 */
[----:B------:R-:W-:Y:S10]  /*0640*/  @P2 BRA `(.L_x_3) ;  /* 0x0000000000102947 */ /* 0x000ff40003800000 */
[----:B------:R-:W-:-:S14]  /*0650*/  DSETP.NEU.AND P2, PT, |R16|, +INF , PT ;  /* 0x7ff000001000742a */ /* 0x000fdc0003f4d200 */
[----:B------:R-:W-:Y:S02]  /*0660*/  @!P2 IMAD.MOV.U32 R3, RZ, RZ, -0x100000 ;  /* 0xfff00000ff03a424 */ /* 0x000fe400078e00ff */
[----:B------:R-:W-:-:S03]  /*0670*/  @!P2 IMAD.MOV.U32 R4, RZ, RZ, RZ ;  /* 0x000000ffff04a224 */ /* 0x000fc600078e00ff */
[----:B------:R-:W-:-:S07]  /*0680*/  @!P2 SEL R5, R3, 0x7ff00000, !P0 ;  /* 0x7ff000000305a807 */ /* 0x000fce0004000000 */
.L_x_3:
[----:B------:R-:W0:Y:S01]  /*0690*/  F2F.F64.F32 R2, R2 ;  /* 0x0000000200027310 */ /* 0x000e220000201800 */
[----:B------:R-:W-:Y:S01]  /*06a0*/  FSEL R8, R4, RZ, P1 ;  /* 0x000000ff04087208 */ /* 0x000fe20000800000 */
[----:B------:R-:W-:Y:S01]  /*06b0*/  BSSY.RECONVERGENT B0, `(.L_x_4) ;  /* 0x0000012000007945 */ /* 0x000fe20003800200 */
[----:B------:R-:W-:-:S06]  /*06c0*/  FSEL R9, R5, 1.875, P1 ;  /* 0x3ff0000005097808 */ /* 0x000fcc0000800000 */
[----:B------:R-:W-:-:S08]  /*06d0*/  DADD R12, -R8, R12 ;  /* 0x00000000080c7229 */ /* 0x000fd0000000010c */
[----:B0-----:R-:W-:-:S08]  /*06e0*/  DFMA R8, R12, R2, R8 ;  /* 0x000000020c08722b */ /* 0x001fd00000000008 */
[----:B------:R-:W-:-:S14]  /*06f0*/  DSETP.NEU.AND P0, PT, R8, RZ, PT ;  /* 0x000000ff0800722a */ /* 0x000fdc0003f0d000 */
[----:B------:R-:W-:Y:S01]  /*0700*/  @!P0 CS2R R4, SRZ ;  /* 0x0000000000048805 */ /* 0x000fe2000001ff00 */
[----:B------:R-:W-:Y:S06]  /*0710*/  @!P0 BRA `(.L_x_5) ;  /* 0x00000000002c8947 */ /* 0x000fec0003800000 */
[----:B------:R-:W-:Y:S01]  /*0720*/  DADD R4, -RZ, |R8| ;  /* 0x00000000ff047229 */ /* 0x000fe20000000508 */
[----:B------:R-:W-:Y:S01]  /*0730*/  BSSY.RECONVERGENT B1, `(.L_x_6) ;  /* 0x0000007000017945 */ /* 0x000fe20003800200 */
[----:B------:R-:W-:Y:S01]  /*0740*/  ISETP.GE.AND P0, PT, R9, RZ, PT ;  /* 0x000000ff0900720c */ /* 0x000fe20003f06270 */
[----:B------:R-:W-:Y:S01]  /*0750*/  IMAD.MOV.U32 R3, RZ, RZ, 0x3fd55555 ;  /* 0x3fd55555ff037424 */ /* 0x000fe200078e00ff */
[----:B------:R-:W-:-:S06]  /*0760*/  MOV R2, 0x7a0 ;  /* 0x000007a000027802 */ /* 0x000fcc0000000f00 */
[----:B------:R-:W-:Y:S01]  /*0770*/  MOV R18, R4 ;  /* 0x0000000400127202 */ /* 0x000fe20000000f00 */
[----:B------:R-:W-:-:S07]  /*0780*/  IMAD.MOV.U32 R4, RZ, RZ, 0x55555555 ;  /* 0x55555555ff047424 */ /* 0x000fce00078e00ff */
[----:B------:R-:W-:Y:S05]  /*0790*/  CALL.REL.NOINC `($_Z6kmodesPdP17curandStateXORWOWi$__internal_accurate_pow) ;  /* 0x0000000c00647944 */ /* 0x000fea0003c00000 */
[----:B------:R-:W-:Y:S05]  /*07a0*/  BSYNC.RECONVERGENT B1 ;  /* 0x0000000000017941 */ /* 0x000fea0003800200 */
.L_x_6:
[----:B------:R-:W-:Y:S02]  /*07b0*/  FSEL R4, R4, RZ, P0 ;  /* 0x000000ff04047208 */ /* 0x000fe40000000000 */
[----:B------:R-:W-:-:S07]  /*07c0*/  FSEL R5, R3, -QNAN , P0 ;  /* 0xfff8000003057808 */ /* 0x000fce0000000000 */
.L_x_5:
[----:B------:R-:W-:Y:S05]  /*07d0*/  BSYNC.RECONVERGENT B0 ;  /* 0x0000000000007941 */ /* 0x000fea0003800200 */
.L_x_4:
[----:B------:R-:W-:Y:S01]  /*07e0*/  UMOV UR6, 0x55555555 ;  /* 0x5555555500067882 */ /* 0x000fe20000000000 */
[----:B------:R-:W-:Y:S01]  /*07f0*/  UMOV UR7, 0x3fd55555 ;  /* 0x3fd5555500077882 */ /* 0x000fe20000000000 */
[----:B------:R-:W0:Y:S01]  /*0800*/  LDC.64 R10, c[0x0][0x380] ;  /* 0x0000e000ff0a7b82 */ /* 0x000e220000000a00 */
[C---:B------:R-:W-:Y:S01]  /*0810*/  DADD R2, R8.reuse, UR6 ;  /* 0x0000000608027e29 */ /* 0x040fe20008000000 */
[----:B------:R-:W-:Y:S01]  /*0820*/  BSSY.RECONVERGENT B0, `(.L_x_7) ;  /* 0x000000b000007945 */ /* 0x000fe20003800200 */
[----:B------:R-:W-:-:S08]  /*0830*/  DSETP.NEU.AND P1, PT, R8, 1, PT ;  /* 0x3ff000000800742a */ /* 0x000fd00003f2d000 */
[----:B------:R-:W-:-:S04]  /*0840*/  LOP3.LUT R2, R3, 0x7ff00000, RZ, 0xc0, !PT ;  /* 0x7ff0000003027812 */ /* 0x000fc800078ec0ff */
[----:B------:R-:W-:-:S13]  /*0850*/  ISETP.NE.AND P0, PT, R2, 0x7ff00000, PT ;  /* 0x7ff000000200780c */ /* 0x000fda0003f05270 */
[----:B------:R-:W-:Y:S05]  /*0860*/  @P0 BRA `(.L_x_8) ;  /* 0x0000000000180947 */ /* 0x000fea0003800000 */
[----:B------:R-:W-:-:S14]  /*0870*/  DSETP.NAN.AND P0, PT, R8, R8, PT ;  /* 0x000000080800722a */ /* 0x000fdc0003f08000 */
[----:B------:R-:W-:Y:S01]  /*0880*/  @P0 DADD R4, R8, UR6 ;  /* 0x0000000608040e29 */ /* 0x000fe20008000000 */
[----:B------:R-:W-:Y:S10]  /*0890*/  @P0 BRA `(.L_x_8) ;  /* 0x00000000000c0947 */ /* 0x000ff40003800000 */
[----:B------:R-:W-:-:S14]  /*08a0*/  DSETP.NEU.AND P0, PT, |R8|, +INF , PT ;  /* 0x7ff000000800742a */ /* 0x000fdc0003f0d200 */
[----:B------:R-:W-:Y:S02]  /*08b0*/  @!P0 IMAD.MOV.U32 R4, RZ, RZ, 0x0 ;  /* 0x00000000ff048424 */ /* 0x000fe400078e00ff */
[----:B------:R-:W-:-:S07]  /*08c0*/  @!P0 IMAD.MOV.U32 R5, RZ, RZ, 0x7ff00000 ;  /* 0x7ff00000ff058424 */ /* 0x000fce00078e00ff */
.L_x_8:
[----:B------:R-:W-:Y:S05]  /*08d0*/  BSYNC.RECONVERGENT B0 ;  /* 0x0000000000007941 */ /* 0x000fea0003800200 */
.L_x_7:
[----:B0-----:R-:W-:Y:S01]  /*08e0*/  IMAD.WIDE R8, R0, 0x8, R10 ;  /* 0x0000000800087825 */ /* 0x001fe200078e020a */
[----:B------:R-:W-:Y:S01]  /*08f0*/  MOV R10, 0x0 ;  /* 0x00000000000a7802 */ /* 0x000fe20000000f00 */
[----:B------:R0:W-:Y:S01]  /*0900*/  STL [R1], R0 ;  /* 0x0000000001007387 */ /* 0x0001e20000100800 */
[----:B------:R-:W-:Y:S01]  /*0910*/  FSEL R2, R4, RZ, P1 ;  /* 0x000000ff04027208 */ /* 0x000fe20000800000 */
[----:B------:R-:W1:Y:S01]  /*0920*/  LDCU.64 UR6, c[0x4][0x48] ;  /* 0x01000900ff0677ac */ /* 0x000e620008000a00 */
[----:B------:R-:W-:Y:S02]  /*0930*/  FSEL R3, R5, 1.875, P1 ;  /* 0x3ff0000005037808 */ /* 0x000fe40000800000 */
[----:B------:R-:W2:Y:S03]  /*0940*/  LDC.64 R10, c[0x4][R10] ;  /* 0x010000000a0a7b82 */ /* 0x000ea60000000a00 */
[----:B------:R0:W-:Y:S04]  /*0950*/  STL.64 [R1+0x8], R2 ;  /* 0x0000080201007387 */ /* 0x0001e80000100a00 */
[----:B------:R0:W-:Y:S01]  /*0960*/  STG.E.64 desc[UR4][R8.64], R2 ;  /* 0x0000000208007986 */ /* 0x0001e2000c101b04 */
[----:B-1----:R-:W-:-:S02]  /*0970*/  IMAD.U32 R4, RZ, RZ, UR6 ;  /* 0x00000006ff047e24 */ /* 0x002fc4000f8e00ff */
[----:B------:R-:W-:-:S07]  /*0980*/  IMAD.U32 R5, RZ, RZ, UR7 ;  /* 0x00000007ff057e24 */ /* 0x000fce000f8e00ff */
[----:B------:R-:W-:-:S07]  /*0990*/  LEPC R20, `(.L_x_9) ;  /* 0x000000001014794e */ /* 0x000fce0000000000 */
[----:B0-2---:R-:W-:Y:S05]  /*09a0*/  CALL.ABS.NOINC R10 ;  /* 0x000000000a007343 */ /* 0x005fea0003c00000 */
.L_x_9:
[----:B------:R-:W-:Y:S05]  /*09b0*/  EXIT ;  /* 0x000000000000794d */ /* 0x000fea0003800000 */
.L_x_27:
[----:B-----5:R-:W-:Y:S01]  /*09c0*/  SHF.R.U32.HI R2, RZ, 0x2, R11 ;  /* 0x00000002ff027819 */ /* 0x020fe2000001160b */
[----:B------:R-:W-:Y:S01]  /*09d0*/  IMAD.SHL.U32 R3, R8, 0x10, RZ ;  /* 0x0000001008037824 */ /* 0x000fe200078e00ff */
[----:B------:R-:W-:Y:S02]  /*09e0*/  BSSY.RECONVERGENT B0, `(.L_x_10) ;  /* 0x000008c000007945 */ /* 0x000fe40003800200 */
[----:B------:R-:W-:-:S05]  /*09f0*/  LOP3.LUT R2, R2, R11, RZ, 0x3c, !PT ;  /* 0x0000000b02027212 */ /* 0x000fca00078e3cff */
[----:B------:R-:W-:-:S05]  /*0a00*/  IMAD.SHL.U32 R4, R2, 0x2, RZ ;  /* 0x0000000202047824 */ /* 0x000fca00078e00ff */
[----:B------:R-:W-:-:S04]  /*0a10*/  LOP3.LUT R3, R8, R3, R4, 0x96, !PT ;  /* 0x0000000308037212 */ /* 0x000fc800078e9604 */
[----:B------:R-:W-:Y:S01]  /*0a20*/  LOP3.LUT R3, R3, R2, RZ, 0x3c, !PT ;  /* 0x0000000203037212 */ /* 0x000fe200078e3cff */
[----:B------:R-:W-:-:S03]  /*0a30*/  IMAD.MOV.U32 R2, RZ, RZ, 0x2f800000 ;  /* 0x2f800000ff027424 */ /* 0x000fc600078e00ff */
[----:B------:R-:W-:-:S04]  /*0a40*/  IADD3 R3, PT, PT, R10, 0x587c5, R3 ;  /* 0x000587c50a037810 */ /* 0x000fc80007ffe003 */
[----:B------:R-:W-:-:S05]  /*0a50*/  I2FP.F32.U32 R3, R3 ;  /* 0x0000000300037245 */ /* 0x000fca0000201000 */
[----:B------:R-:W-:-:S04]  /*0a60*/  FFMA R8, R3, R2, 1.1641532182693481445e-10 ;  /* 0x2f00000003087423 */ /* 0x000fc80000000002 */
[----:B------:R-:W0:Y:S02]  /*0a70*/  F2F.F64.F32 R2, R8 ;  /* 0x0000000800027310 */ /* 0x000e240000201800 */
[----:B0-----:R-:W-:-:S08]  /*0a80*/  DADD R2, R2, R2 ;  /* 0x0000000002027229 */ /* 0x001fd00000000002 */
[----:B------:R-:W-:-:S08]  /*0a90*/  DADD R2, -R2, 1 ;  /* 0x3ff0000002027429 */ /* 0x000fd00000000100 */
[----:B------:R-:W-:-:S10]  /*0aa0*/  DADD R4, -RZ, |R2| ;  /* 0x00000000ff047229 */ /* 0x000fd40000000502 */
[----:B------:R-:W-:-:S13]  /*0ab0*/  ISETP.GT.AND P0, PT, R5, 0x3fe26665, PT ;  /* 0x3fe266650500780c */ /* 0x000fda0003f04270 */
[----:B------:R-:W-:Y:S05]  /*0ac0*/  @P0 BRA `(.L_x_11) ;  /* 0x0000000000d40947 */ /* 0x000fea0003800000 */
[----:B------:R-:W-:Y:S01]  /*0ad0*/  DMUL R4, R2, R2 ;  /* 0x0000000202047228 */ /* 0x000fe20000000000 */
[----:B------:R-:W-:Y:S01]  /*0ae0*/  IMAD.MOV.U32 R8, RZ, RZ, 0x180754af ;  /* 0x180754afff087424 */ /* 0x000fe200078e00ff */
[----:B------:R-:W-:Y:S01]  /*0af0*/  UMOV UR6, 0xdc1895e9 ;  /* 0xdc1895e900067882 */ /* 0x000fe20000000000 */
[----:B------:R-:W-:Y:S01]  /*0b00*/  IMAD.MOV.U32 R9, RZ, RZ, 0x3fb3823b ;  /* 0x3fb3823bff097424 */ /* 0x000fe200078e00ff */
[----:B------:R-:W-:Y:S01]  /*0b10*/  UMOV UR7, 0x3fb0066b ;  /* 0x3fb0066b00077882 */ /* 0x000fe20000000000 */
[----:B------:R-:W-:-:S04]  /*0b20*/  ISETP.GT.AND P0, PT, R3, -0x1, PT ;  /* 0xffffffff0300780c */ /* 0x000fc80003f04270 */
[----:B------:R-:W-:Y:S01]  /*0b30*/  DFMA R8, R4, UR6, -R8 ;  /* 0x0000000604087c2b */ /* 0x000fe20008000808 */
[----:B------:R-:W-:Y:S01]  /*0b40*/  UMOV UR6, 0xcc2f79ae ;  /* 0xcc2f79ae00067882 */ /* 0x000fe20000000000 */
[----:B------:R-:W-:-:S06]  /*0b50*/  UMOV UR7, 0x3fb11e52 ;  /* 0x3fb11e5200077882 */ /* 0x000fcc0000000000 */
[----:B------:R-:W-:Y:S01]  /*0b60*/  DFMA R8, R4, R8, UR6 ;  /* 0x0000000604087e2b */ /* 0x000fe20008000008 */
[----:B------:R-:W-:Y:S01]  /*0b70*/  UMOV UR6, 0x3526861b ;  /* 0x3526861b00067882 */ /* 0x000fe20000000000 */
[----:B------:R-:W-:-:S06]  /*0b80*/  UMOV UR7, 0x3f924eaf ;  /* 0x3f924eaf00077882 */ /* 0x000fcc0000000000 */
[----:B------:R-:W-:Y:S01]  /*0b90*/  DFMA R8, R4, R8, -UR6 ;  /* 0x8000000604087e2b */ /* 0x000fe20008000008 */
[----:B------:R-:W-:Y:S01]  /*0ba0*/  UMOV UR6, 0xa31e6cb7 ;  /* 0xa31e6cb700067882 */ /* 0x000fe20000000000 */
[----:B------:R-:W-:-:S06]  /*0bb0*/  UMOV UR7, 0x3f91df02 ;  /* 0x3f91df0200077882 */ /* 0x000fcc0000000000 */
[----:B------:R-:W-:Y:S01]  /*0bc0*/  DFMA R8, R4, R8, UR6 ;  /* 0x0000000604087e2b */ /* 0x000fe20008000008 */
        /* <DEDUP_REMOVED lines=26> */
[----:B------:R-:W-:Y:S01]  /*0d70*/  DMUL R8, R4, R8 ;  /* 0x0000000804087228 */ /* 0x000fe20000000000 */
[----:B------:R-:W-:Y:S02]  /*0d80*/  @P0 IMAD.MOV.U32 R4, RZ, RZ, 0x33145c07 ;  /* 0x33145c07ff040424 */ /* 0x000fe400078e00ff */
[----:B------:R-:W-:-:S05]  /*0d90*/  @P0 IMAD.MOV.U32 R5, RZ, RZ, 0x3c91a626 ;  /* 0x3c91a626ff050424 */ /* 0x000fca00078e00ff */
[----:B------:R-:W-:Y:S01]  /*0da0*/  DFMA R8, |R2|, R8, |R2| ;  /* 0x000000080208722b */ /* 0x000fe20000000602 */
[----:B------:R-:W-:Y:S01]  /*0db0*/  @!P0 IMAD.MOV.U32 R2, RZ, RZ, 0x33145c07 ;  /* 0x33145c07ff028424 */ /* 0x000fe200078e00ff */
[----:B------:R-:W-:-:S06]  /*0dc0*/  @!P0 MOV R3, 0x3c91a626 ;  /* 0x3c91a62600038802 */ /* 0x000fcc0000000f00 */
[C---:B------:R-:W-:Y:S02]  /*0dd0*/  @!P0 DADD R2, R8.reuse, R2 ;  /* 0x0000000008028229 */ /* 0x040fe40000000002 */
[----:B------:R-:W-:-:S06]  /*0de0*/  @P0 DADD R8, R8, -R4 ;  /* 0x0000000008080229 */ /* 0x000fcc0000000804 */
[----:B------:R-:W-:Y:S02]  /*0df0*/  @!P0 DADD R2, R2, UR6 ;  /* 0x0000000602028e29 */ /* 0x000fe40008000000 */
[----:B------:R-:W-:Y:S01]  /*0e00*/  @P0 DADD R2, -R8, UR6 ;  /* 0x0000000608020e29 */ /* 0x000fe20008000100 */
[----:B------:R-:W-:Y:S10]  /*0e10*/  BRA `(.L_x_12) ;  /* 0x0000000400207947 */ /* 0x000ff40003800000 */
.L_x_11:
[----:B------:R-:W-:Y:S01]  /*0e20*/  DADD R4, -|R2|, 1 ;  /* 0x3ff0000002047429 */ /* 0x000fe20000000300 */
[----:B------:R-:W-:Y:S01]  /*0e30*/  IMAD.MOV.U32 R8, RZ, RZ, 0x66faac4b ;  /* 0x66faac4bff087424 */ /* 0x000fe200078e00ff */
[----:B------:R-:W-:Y:S01]  /*0e40*/  UMOV UR6, 0x71155f70 ;  /* 0x71155f7000067882 */ /* 0x000fe20000000000 */
[----:B------:R-:W-:Y:S01]  /*0e50*/  IMAD.MOV.U32 R9, RZ, RZ, 0x3ebac2fe ;  /* 0x3ebac2feff097424 */ /* 0x000fe200078e00ff */
[----:B------:R-:W-:-:S05]  /*0e60*/  UMOV UR7, 0x3ec715b3 ;  /* 0x3ec715b300077882 */ /* 0x000fca0000000000 */
[----:B------:R-:W-:Y:S01]  /*0e70*/  DFMA R8, R4, UR6, -R8 ;  /* 0x0000000604087c2b */ /* 0x000fe20008000808 */
[----:B------:R-:W-:Y:S01]  /*0e80*/  UMOV UR6, 0x8efcd9b8 ;  /* 0x8efcd9b800067882 */ /* 0x000fe20000000000 */
[----:B------:R-:W-:Y:S01]  /*0e90*/  UMOV UR7, 0x3ed9a9b8 ;  /* 0x3ed9a9b800077882 */ /* 0x000fe20000000000 */
[----:B------:R-:W-:-:S05]  /*0ea0*/  ISETP.GE.AND P0, PT, R5, 0x1, PT ;  /* 0x000000010500780c */ /* 0x000fca0003f06270 */
[----:B------:R-:W-:Y:S01]  /*0eb0*/  DFMA R8, R4, R8, UR6 ;  /* 0x0000000604087e2b */ /* 0x000fe20008000008 */
[----:B------:R-:W-:Y:S01]  /*0ec0*/  UMOV UR6, 0xa8a0c4c3 ;  /* 0xa8a0c4c300067882 */ /* 0x000fe20000000000 */
[----:B------:R-:W-:-:S06]  /*0ed0*/  UMOV UR7, 0x3edd0f40 ;  /* 0x3edd0f4000077882 */ /* 0x000fcc0000000000 */
[----:B------:R-:W-:Y:S01]  /*0ee0*/  DFMA R10, R4, R8, UR6 ;  /* 0x00000006040a7e2b */ /* 0x000fe20008000008 */
[----:B------:R-:W-:Y:S01]  /*0ef0*/  UMOV UR6, 0xfa9e0e1f ;  /* 0xfa9e0e1f00067882 */ /* 0x000fe20000000000 */
[----:B------:R-:W-:Y:S01]  /*0f00*/  UMOV UR7, 0x3ef46d4c ;  /* 0x3ef46d4c00077882 */ /* 0x000fe20000000000 */
[----:B------:R-:W-:Y:S02]  /*0f10*/  VIADD R9, R5, 0xfff00000 ;  /* 0xfff0000005097836 */ /* 0x000fe40000000000 */
[----:B------:R-:W-:-:S03]  /*0f20*/  IMAD.MOV.U32 R8, RZ, RZ, R4 ;  /* 0x000000ffff087224 */ /* 0x000fc600078e0004 */
[----:B------:R-:W-:Y:S01]  /*0f30*/  DFMA R12, R4, R10, UR6 ;  /* 0x00000006040c7e2b */ /* 0x000fe2000800000a */
[----:B------:R-:W-:Y:S01]  /*0f40*/  UMOV UR6, 0x8d1e2422 ;  /* 0x8d1e242200067882 */ /* 0x000fe20000000000 */
[----:B------:R-:W-:Y:S01]  /*0f50*/  UMOV UR7, 0x3f079c16 ;  /* 0x3f079c1600077882 */ /* 0x000fe20000000000 */
[----:B------:R-:W0:Y:S01]  /*0f60*/  MUFU.RSQ64H R11, R9 ;  /* 0x00000009000b7308 */ /* 0x000e220000001c00 */
[----:B------:R-:W-:-:S04]  /*0f70*/  IMAD.MOV.U32 R10, RZ, RZ, RZ ;  /* 0x000000ffff0a7224 */ /* 0x000fc800078e00ff */
[----:B------:R-:W-:Y:S01]  /*0f80*/  DFMA R12, R4, R12, UR6 ;  /* 0x00000006040c7e2b */ /* 0x000fe2000800000c */
[----:B------:R-:W-:Y:S01]  /*0f90*/  UMOV UR6, 0xc3bca540 ;  /* 0xc3bca54000067882 */ /* 0x000fe20000000000 */
[----:B------:R-:W-:-:S06]  /*0fa0*/  UMOV UR7, 0x3f1c9a88 ;  /* 0x3f1c9a8800077882 */ /* 0x000fcc0000000000 */
[----:B------:R-:W-:Y:S01]  /*0fb0*/  DFMA R12, R4, R12, UR6 ;  /* 0x00000006040c7e2b */ /* 0x000fe2000800000c */
[----:B------:R-:W-:Y:S01]  /*0fc0*/  UMOV UR6, 0x4bd476df ;  /* 0x4bd476df00067882 */ /* 0x000fe20000000000 */
[----:B------:R-:W-:Y:S01]  /*0fd0*/  UMOV UR7, 0x3f31c4e6 ;  /* 0x3f31c4e600077882 */ /* 0x000fe20000000000 */
[----:B0-----:R-:W-:-:S05]  /*0fe0*/  DMUL R14, R8, R10 ;  /* 0x0000000a080e7228 */ /* 0x001fca0000000000 */
[----:B------:R-:W-:Y:S01]  /*0ff0*/  DFMA R18, R4, R12, UR6 ;  /* 0x0000000604127e2b */ /* 0x000fe2000800000c */
[----:B------:R-:W-:Y:S01]  /*1000*/  UMOV UR6, 0x60009c8f ;  /* 0x60009c8f00067882 */ /* 0x000fe20000000000 */
[----:B------:R-:W-:Y:S01]  /*1010*/  UMOV UR7, 0x3f46e8ba ;  /* 0x3f46e8ba00077882 */ /* 0x000fe20000000000 */
[----:B------:R-:W-:Y:S01]  /*1020*/  VIADD R13, R11, 0xfff00000 ;  /* 0xfff000000b0d7836 */ /* 0x000fe20000000000 */
[----:B------:R-:W-:Y:S01]  /*1030*/  DFMA R16, R14, -R14, R8 ;  /* 0x8000000e0e10722b */ /* 0x000fe20000000008 */
[----:B------:R-:W-:-:S03]  /*1040*/  IMAD.MOV.U32 R12, RZ, RZ, RZ ;  /* 0x000000ffff0c7224 */ /* 0x000fc600078e00ff */
[----:B------:R-:W-:Y:S01]  /*1050*/  DFMA R18, R4, R18, UR6 ;  /* 0x0000000604127e2b */ /* 0x000fe20008000012 */
[----:B------:R-:W-:Y:S01]  /*1060*/  UMOV UR6, 0xc62b05a2 ;  /* 0xc62b05a200067882 */ /* 0x000fe20000000000 */
[----:B------:R-:W-:Y:S02]  /*1070*/  UMOV UR7, 0x3f5f1c71 ;  /* 0x3f5f1c7100077882 */ /* 0x000fe40000000000 */
[----:B------:R-:W-:-:S04]  /*1080*/  DFMA R16, R12, R16, R14 ;  /* 0x000000100c10722b */ /* 0x000fc8000000000e */
[----:B------:R-:W-:Y:S01]  /*1090*/  DFMA R18, R4, R18, UR6 ;  /* 0x0000000604127e2b */ /* 0x000fe20008000012 */
[----:B------:R-:W-:Y:S01]  /*10a0*/  UMOV UR6, 0xb6dc9f2c ;  /* 0xb6dc9f2c00067882 */ /* 0x000fe20000000000 */
[----:B------:R-:W-:Y:S02]  /*10b0*/  UMOV UR7, 0x3f76db6d ;  /* 0x3f76db6d00077882 */ /* 0x000fe40000000000 */
[-C--:B------:R-:W-:Y:S02]  /*10c0*/  DFMA R10, R10, -R16.reuse, 1 ;  /* 0x3ff000000a0a742b */ /* 0x080fe40000000810 */
[----:B------:R-:W-:Y:S02]  /*10d0*/  DFMA R8, R16, -R16, R8 ;  /* 0x800000101008722b */ /* 0x000fe40000000008 */
[----:B------:R-:W-:Y:S01]  /*10e0*/  DFMA R18, R4, R18, UR6 ;  /* 0x0000000604127e2b */ /* 0x000fe20008000012 */
[----:B------:R-:W-:Y:S01]  /*10f0*/  UMOV UR6, 0x3333329c ;  /* 0x3333329c00067882 */ /* 0x000fe20000000000 */
[----:B------:R-:W-:-:S02]  /*1100*/  UMOV UR7, 0x3f933333 ;  /* 0x3f93333300077882 */ /* 0x000fc40000000000 */
[----:B------:R-:W-:-:S04]  /*1110*/  DFMA R10, R12, R10, R12 ;  /* 0x0000000a0c0a722b */ /* 0x000fc8000000000c */
[----:B------:R-:W-:Y:S01]  /*1120*/  DFMA R18, R4, R18, UR6 ;  /* 0x0000000604127e2b */ /* 0x000fe20008000012 */
[----:B------:R-:W-:Y:S01]  /*1130*/  UMOV UR6, 0x55555555 ;  /* 0x5555555500067882 */ /* 0x000fe20000000000 */
[----:B------:R-:W-:Y:S02]  /*1140*/  UMOV UR7, 0x3fb55555 ;  /* 0x3fb5555500077882 */ /* 0x000fe40000000000 */
[----:B------:R-:W-:Y:S02]  /*1150*/  DFMA R8, R10, R8, R16 ;  /* 0x000000080a08722b */ /* 0x000fe40000000010 */
[----:B------:R-:W-:Y:S02]  /*1160*/  DMUL R10, RZ, |R2| ;  /* 0x40000002ff0a7228 */ /* 0x000fe40000000000 */
[----:B------:R-:W-:Y:S01]  /*1170*/  DFMA R18, R4, R18, UR6 ;  /* 0x0000000604127e2b */ /* 0x000fe20008000012 */
[----:B------:R-:W-:Y:S01]  /*1180*/  UMOV UR6, 0x33145c07 ;  /* 0x33145c0700067882 */ /* 0x000fe20000000000 */
[----:B------:R-:W-:-:S04]  /*1190*/  UMOV UR7, 0x3ca1a626 ;  /* 0x3ca1a62600077882 */ /* 0x000fc80000000000 */
[----:B------:R-:W-:Y:S02]  /*11a0*/  VIADD R9, R9, 0x100000 ;  /* 0x0010000009097836 */ /* 0x000fe40000000000 */
[----:B------:R-:W-:-:S08]  /*11b0*/  DMUL R18, R4, R18 ;  /* 0x0000001204127228 */ /* 0x000fd00000000000 */
[----:B------:R-:W-:-:S10]  /*11c0*/  DFMA R18, R8, R18, R8 ;  /* 0x000000120812722b */ /* 0x000fd40000000008 */
[----:B------:R-:W-:Y:S02]  /*11d0*/  FSEL R10, R10, R18, !P0 ;  /* 0x000000120a0a7208 */ /* 0x000fe40004000000 */
[----:B------:R-:W-:Y:S02]  /*11e0*/  FSEL R11, R11, R19, !P0 ;  /* 0x000000130b0b7208 */ /* 0x000fe40004000000 */
[----:B------:R-:W-:-:S04]  /*11f0*/  ISETP.GE.AND P0, PT, R5, RZ, PT ;  /* 0x000000ff0500720c */ /* 0x000fc80003f06270 */
[----:B------:R-:W-:-:S10]  /*1200*/  DMUL R8, R10, +INF ;  /* 0x7ff000000a087828 */ /* 0x000fd40000000000 */
[----:B------:R-:W-:Y:S02]  /*1210*/  FSEL R8, R8, R10, !P0 ;  /* 0x0000000a08087208 */ /* 0x000fe40004000000 */
[----:B------:R-:W-:Y:S02]  /*1220*/  FSEL R9, R9, R11, !P0 ;  /* 0x0000000b09097208 */ /* 0x000fe40004000000 */
[----:B------:R-:W-:-:S04]  /*1230*/  ISETP.GE.AND P0, PT, R3, RZ, PT ;  /* 0x000000ff0300720c */ /* 0x000fc80003f06270 */
[----:B------:R-:W-:Y:S01]  /*1240*/  DADD R4, R8, -UR6 ;  /* 0x8000000608047e29 */ /* 0x000fe20008000000 */
[----:B------:R-:W-:Y:S01]  /*1250*/  UMOV UR6, 0x54442d18 ;  /* 0x54442d1800067882 */ /* 0x000fe20000000000 */
[----:B------:R-:W-:-:S06]  /*1260*/  UMOV UR7, 0x400921fb ;  /* 0x400921fb00077882 */ /* 0x000fcc0000000000 */
[----:B------:R-:W-:-:S10]  /*1270*/  DADD R4, -R4, UR6 ;  /* 0x0000000604047e29 */ /* 0x000fd40008000100 */
[----:B------:R-:W-:Y:S02]  /*1280*/  FSEL R2, R4, R8, !P0 ;  /* 0x0000000804027208 */ /* 0x000fe40004000000 */
[----:B------:R-:W-:-:S07]  /*1290*/  FSEL R3, R5, R9, !P0 ;  /* 0x0000000905037208 */ /* 0x000fce0004000000 */
.L_x_12:
[----:B------:R-:W-:Y:S05]  /*12a0*/  BSYNC.RECONVERGENT B0 ;  /* 0x0000000000007941 */ /* 0x000fea0003800200 */
.L_x_10:
[----:B------:R-:W0:Y:S01]  /*12b0*/  LDC.64 R8, c[0x0][0x380] ;  /* 0x0000e000ff087b82 */ /* 0x000e220000000a00 */
[----:B------:R-:W-:Y:S01]  /*12c0*/  MOV R10, 0x0 ;  /* 0x00000000000a7802 */ /* 0x000fe20000000f00 */
[----:B------:R1:W-:Y:S01]  /*12d0*/  STL [R1], R0 ;  /* 0x0000000001007387 */ /* 0x0003e20000100800 */
[----:B------:R-:W2:Y:S03]  /*12e0*/  LDCU.64 UR6, c[0x4][0x50] ;  /* 0x01000a00ff0677ac */ /* 0x000ea60008000a00 */
[----:B------:R1:W-:Y:S02]  /*12f0*/  STL.64 [R1+0x8], R2 ;  /* 0x0000080201007387 */ /* 0x0003e40000100a00 */
[----:B------:R-:W3:Y:S01]  /*1300*/  LDC.64 R10, c[0x4][R10] ;  /* 0x010000000a0a7b82 */ /* 0x000ee20000000a00 */
[----:B--2---:R-:W-:Y:S01]  /*1310*/  IMAD.U32 R4, RZ, RZ, UR6 ;  /* 0x00000006ff047e24 */ /* 0x004fe2000f8e00ff */
[----:B------:R-:W-:Y:S01]  /*1320*/  MOV R5, UR7 ;  /* 0x0000000700057c02 */ /* 0x000fe20008000f00 */
[----:B0-----:R-:W-:-:S05]  /*1330*/  IMAD.WIDE R8, R0, 0x8, R8 ;  /* 0x0000000800087825 */ /* 0x001fca00078e0208 */
[----:B------:R1:W-:Y:S02]  /*1340*/  STG.E.64 desc[UR4][R8.64], R2 ;  /* 0x0000000208007986 */ /* 0x0003e4000c101b04 */
[----:B------:R-:W-:-:S07]  /*1350*/  LEPC R20, `(.L_x_13) ;  /* 0x000000001014794e */ /* 0x000fce0000000000 */
[----:B-1-3--:R-:W-:Y:S05]  /*1360*/  CALL.ABS.NOINC R10 ;  /* 0x000000000a007343 */ /* 0x00afea0003c00000 */
.L_x_13:
[----:B------:R-:W-:Y:S05]  /*1370*/  EXIT ;  /* 0x000000000000794d */ /* 0x000fea0003800000 */
.L_x_28:
[----:B-----5:R-:W-:Y:S01]  /*1380*/  SHF.R.U32.HI R2, RZ, 0x2, R11 ;  /* 0x00000002ff027819 */ /* 0x020fe2000001160b */
[----:B------:R-:W-:Y:S01]  /*1390*/  IMAD.SHL.U32 R3, R8, 0x10, RZ ;  /* 0x0000001008037824 */ /* 0x000fe200078e00ff */
[----:B------:R0:W-:Y:S01]  /*13a0*/  STL [R1], R0 ;  /* 0x0000000001007387 */ /* 0x0001e20000100800 */
[----:B------:R-:W-:Y:S01]  /*13b0*/  IMAD.MOV.U32 R4, RZ, RZ, 0x2f800000 ;  /* 0x2f800000ff047424 */ /* 0x000fe200078e00ff */
[----:B------:R-:W-:Y:S01]  /*13c0*/  LOP3.LUT R11, R2, R11, RZ, 0x3c, !PT ;  /* 0x0000000b020b7212 */ /* 0x000fe200078e3cff */
[----:B------:R-:W1:Y:S04]  /*13d0*/  LDCU.64 UR6, c[0x4][0x58] ;  /* 0x01000b00ff0677ac */ /* 0x000e680008000a00 */
[----:B------:R-:W-:-:S05]  /*13e0*/  IMAD.SHL.U32 R2, R11, 0x2, RZ ;  /* 0x000000020b027824 */ /* 0x000fca00078e00ff */
[----:B------:R-:W-:Y:S02]  /*13f0*/  LOP3.LUT R8, R8, R3, R2, 0x96, !PT ;  /* 0x0000000308087212 */ /* 0x000fe400078e9602 */
[----:B------:R-:W2:Y:S02]  /*1400*/  LDC.64 R2, c[0x3][0x58] ;  /* 0x00c01600ff027b82 */ /* 0x000ea40000000a00 */
[----:B------:R-:W-:-:S04]  /*1410*/  LOP3.LUT R11, R8, R11, RZ, 0x3c, !PT ;  /* 0x0000000b080b7212 */ /* 0x000fc800078e3cff */
[----:B------:R-:W-:Y:S02]  /*1420*/  IADD3 R11, PT, PT, R10, 0x587c5, R11 ;  /* 0x000587c50a0b7810 */ /* 0x000fe40007ffe00b */
[----:B------:R-:W3:Y:S01]  /*1430*/  LDC.64 R8, c[0x0][0x380] ;  /* 0x0000e000ff087b82 */ /* 0x000ee20000000a00 */
[----:B------:R-:W-:Y:S02]  /*1440*/  MOV R10, 0x0 ;  /* 0x00000000000a7802 */ /* 0x000fe40000000f00 */
[----:B------:R-:W-:-:S05]  /*1450*/  I2FP.F32.U32 R5, R11 ;  /* 0x0000000b00057245 */ /* 0x000fca0000201000 */
[----:B------:R-:W-:Y:S01]  /*1460*/  FFMA R5, R5, R4, 1.1641532182693481445e-10 ;  /* 0x2f00000005057423 */ /* 0x000fe20000000004 */
[----:B------:R-:W4:Y:S05]  /*1470*/  LDC.64 R10, c[0x4][R10] ;  /* 0x010000000a0a7b82 */ /* 0x000f2a0000000a00 */
[----:B------:R-:W0:Y:S01]  /*1480*/  F2F.F64.F32 R4, R5 ;  /* 0x0000000500047310 */ /* 0x000e220000201800 */
[----:B--2---:R-:W-:Y:S01]  /*1490*/  DADD R2, R2, R2 ;  /* 0x0000000002027229 */ /* 0x004fe20000000002 */
[----:B---3--:R-:W-:-:S07]  /*14a0*/  IMAD.WIDE R8, R0, 0x8, R8 ;  /* 0x0000000800087825 */ /* 0x008fce00078e0208 */
[----:B0-----:R-:W-:Y:S01]  /*14b0*/  DMUL R2, R4, R2 ;  /* 0x0000000204027228 */ /* 0x001fe20000000000 */
[----:B-1----:R-:W-:Y:S02]  /*14c0*/  IMAD.U32 R4, RZ, RZ, UR6 ;  /* 0x00000006ff047e24 */ /* 0x002fe4000f8e00ff */
[----:B------:R-:W-:-:S04]  /*14d0*/  IMAD.U32 R5, RZ, RZ, UR7 ;  /* 0x00000007ff057e24 */ /* 0x000fc8000f8e00ff */
[----:B------:R0:W-:Y:S04]  /*14e0*/  STL.64 [R1+0x8], R2 ;  /* 0x0000080201007387 */ /* 0x0001e80000100a00 */
[----:B----4-:R0:W-:Y:S02]  /*14f0*/  STG.E.64 desc[UR4][R8.64], R2 ;  /* 0x0000000208007986 */ /* 0x0101e4000c101b04 */
[----:B------:R-:W-:-:S07]  /*1500*/  LEPC R20, `(.L_x_14) ;  /* 0x000000001014794e */ /* 0x000fce0000000000 */
[----:B0-----:R-:W-:Y:S05]  /*1510*/  CALL.ABS.NOINC R10 ;  /* 0x000000000a007343 */ /* 0x001fea0003c00000 */
.L_x_14:
[----:B------:R-:W-:Y:S05]  /*1520*/  EXIT ;  /* 0x000000000000794d */ /* 0x000fea0003800000 */
        .type           $_Z6kmodesPdP17curandStateXORWOWi$__internal_accurate_pow,@function
        .size           $_Z6kmodesPdP17curandStateXORWOWi$__internal_accurate_pow,(.L_x_30 - $_Z6kmodesPdP17curandStateXORWOWi$__internal_accurate_pow)
$_Z6kmodesPdP17curandStateXORWOWi$__internal_accurate_pow:
[----:B------:R-:W-:Y:S01]  /*1530*/  ISETP.GT.U32.AND P1, PT, R5, 0xfffff, PT ;  /* 0x000fffff0500780c */ /* 0x000fe20003f24070 */
[----:B------:R-:W-:Y:S01]  /*1540*/  IMAD.MOV.U32 R14, RZ, RZ, R18 ;  /* 0x000000ffff0e7224 */ /* 0x000fe200078e0012 */
[----:B------:R-:W-:Y:S01]  /*1550*/  UMOV UR6, 0x7d2cafe2 ;  /* 0x7d2cafe200067882 */ /* 0x000fe20000000000 */
[----:B------:R-:W-:Y:S01]  /*1560*/  IMAD.MOV.U32 R15, RZ, RZ, R5 ;  /* 0x000000ffff0f7224 */ /* 0x000fe200078e0005 */
[----:B------:R-:W-:Y:S01]  /*1570*/  UMOV UR7, 0x3eb0f5ff ;  /* 0x3eb0f5ff00077882 */ /* 0x000fe20000000000 */
[----:B------:R-:W-:Y:S01]  /*1580*/  IMAD.MOV.U32 R22, RZ, RZ, 0x41ad3b5a ;  /* 0x41ad3b5aff167424 */ /* 0x000fe200078e00ff */
[----:B------:R-:W-:Y:S01]  /*1590*/  UMOV UR8, 0x3b39803f ;  /* 0x3b39803f00087882 */ /* 0x000fe20000000000 */
[----:B------:R-:W-:Y:S01]  /*15a0*/  IMAD.MOV.U32 R23, RZ, RZ, 0x3ed0f5d2 ;  /* 0x3ed0f5d2ff177424 */ /* 0x000fe200078e00ff */
[----:B------:R-:W-:-:S05]  /*15b0*/  UMOV UR9, 0x3c7abc9e ;  /* 0x3c7abc9e00097882 */ /* 0x000fca0000000000 */
[----:B------:R-:W-:Y:S01]  /*15c0*/  @!P1 DMUL R28, R14, 1.80143985094819840000e+16 ;  /* 0x435000000e1c9828 */ /* 0x000fe20000000000 */
[--C-:B------:R-:W-:Y:S01]  /*15d0*/  IMAD.MOV.U32 R14, RZ, RZ, R5.reuse ;  /* 0x000000ffff0e7224 */ /* 0x100fe200078e0005 */
[----:B------:R-:W-:-:S08]  /*15e0*/  SHF.R.U32.HI R5, RZ, 0x14, R5 ;  /* 0x00000014ff057819 */ /* 0x000fd00000011605 */
[----:B------:R-:W-:Y:S01]  /*15f0*/  @!P1 IMAD.MOV.U32 R14, RZ, RZ, R29 ;  /* 0x000000ffff0e9224 */ /* 0x000fe200078e001d */
[----:B------:R-:W-:Y:S01]  /*1600*/  @!P1 LEA.HI R5, R29, 0xffffffca, RZ, 0xc ;  /* 0xffffffca1d059811 */ /* 0x000fe200078f60ff */
[----:B------:R-:W-:-:S03]  /*1610*/  @!P1 IMAD.MOV.U32 R18, RZ, RZ, R28 ;  /* 0x000000ffff129224 */ /* 0x000fc600078e001c */
[----:B------:R-:W-:-:S04]  /*1620*/  LOP3.LUT R14, R14, 0x800fffff, RZ, 0xc0, !PT ;  /* 0x800fffff0e0e7812 */ /* 0x000fc800078ec0ff */
[----:B------:R-:W-:Y:S01]  /*1630*/  LOP3.LUT R19, R14, 0x3ff00000, RZ, 0xfc, !PT ;  /* 0x3ff000000e137812 */ /* 0x000fe200078efcff */
[----:B------:R-:W-:-:S03]  /*1640*/  IMAD.MOV.U32 R14, RZ, RZ, RZ ;  /* 0x000000ffff0e7224 */ /* 0x000fc600078e00ff */
[----:B------:R-:W-:-:S13]  /*1650*/  ISETP.GE.U32.AND P2, PT, R19, 0x3ff6a09f, PT ;  /* 0x3ff6a09f1300780c */ /* 0x000fda0003f46070 */
[----:B------:R-:W-:-:S05]  /*1660*/  @P2 VIADD R15, R19, 0xfff00000 ;  /* 0xfff00000130f2836 */ /* 0x000fca0000000000 */
[----:B------:R-:W-:-:S06]  /*1670*/  @P2 MOV R19, R15 ;  /* 0x0000000f00132202 */ /* 0x000fcc0000000f00 */
[C---:B------:R-:W-:Y:S02]  /*1680*/  DADD R20, R18.reuse, 1 ;  /* 0x3ff0000012147429 */ /* 0x040fe40000000000 */
[----:B------:R-:W-:-:S04]  /*1690*/  DADD R18, R18, -1 ;  /* 0xbff0000012127429 */ /* 0x000fc80000000000 */
[----:B------:R-:W0:Y:S02]  /*16a0*/  MUFU.RCP64H R15, R21 ;  /* 0x00000015000f7308 */ /* 0x000e240000001800 */
[----:B0-----:R-:W-:-:S08]  /*16b0*/  DFMA R16, -R20, R14, 1 ;  /* 0x3ff000001410742b */ /* 0x001fd0000000010e */
[----:B------:R-:W-:-:S08]  /*16c0*/  DFMA R16, R16, R16, R16 ;  /* 0x000000101010722b */ /* 0x000fd00000000010 */
[----:B------:R-:W-:-:S08]  /*16d0*/  DFMA R14, R14, R16, R14 ;  /* 0x000000100e0e722b */ /* 0x000fd0000000000e */
[----:B------:R-:W-:-:S08]  /*16e0*/  DMUL R16, R18, R14 ;  /* 0x0000000e12107228 */ /* 0x000fd00000000000 */
[----:B------:R-:W-:-:S08]  /*16f0*/  DFMA R16, R18, R14, R16 ;  /* 0x0000000e1210722b */ /* 0x000fd00000000010 */
[CC--:B------:R-:W-:Y:S02]  /*1700*/  DMUL R24, R16.reuse, R16.reuse ;  /* 0x0000001010187228 */ /* 0x0c0fe40000000000 */
[----:B------:R-:W-:-:S06]  /*1710*/  DMUL R26, R16, R16 ;  /* 0x00000010101a7228 */ /* 0x000fcc0000000000 */
[----:B------:R-:W-:Y:S01]  /*1720*/  DFMA R20, R24, UR6, R22 ;  /* 0x0000000618147c2b */ /* 0x000fe20008000016 */
[----:B------:R-:W-:Y:S01]  /*1730*/  UMOV UR6, 0x75488a3f ;  /* 0x75488a3f00067882 */ /* 0x000fe20000000000 */
[----:B------:R-:W-:Y:S01]  /*1740*/  UMOV UR7, 0x3ef3b20a ;  /* 0x3ef3b20a00077882 */ /* 0x000fe20000000000 */
[----:B------:R-:W-:-:S05]  /*1750*/  DADD R22, R18, -R16 ;  /* 0x0000000012167229 */ /* 0x000fca0000000810 */
[----:B------:R-:W-:Y:S01]  /*1760*/  DFMA R20, R24, R20, UR6 ;  /* 0x0000000618147e2b */ /* 0x000fe20008000014 */
[----:B------:R-:W-:Y:S01]  /*1770*/  UMOV UR6, 0xe4faecd5 ;  /* 0xe4faecd500067882 */ /* 0x000fe20000000000 */
[----:B------:R-:W-:Y:S01]  /*1780*/  UMOV UR7, 0x3f1745cd ;  /* 0x3f1745cd00077882 */ /* 0x000fe20000000000 */
[----:B------:R-:W-:-:S05]  /*1790*/  DADD R22, R22, R22 ;  /* 0x0000000016167229 */ /* 0x000fca0000000016 */
[----:B------:R-:W-:Y:S01]  /*17a0*/  DFMA R20, R24, R20, UR6 ;  /* 0x0000000618147e2b */ /* 0x000fe20008000014 */
[----:B------:R-:W-:Y:S01]  /*17b0*/  UMOV UR6, 0x258a578b ;  /* 0x258a578b00067882 */ /* 0x000fe20000000000 */
[----:B------:R-:W-:Y:S01]  /*17c0*/  UMOV UR7, 0x3f3c71c7 ;  /* 0x3f3c71c700077882 */ /* 0x000fe20000000000 */
[----:B------:R-:W-:-:S05]  /*17d0*/  DFMA R22, R18, -R16, R22 ;  /* 0x800000101216722b */ /* 0x000fca0000000016 */
[----:B------:R-:W-:Y:S01]  /*17e0*/  DFMA R20, R24, R20, UR6 ;  /* 0x0000000618147e2b */ /* 0x000fe20008000014 */
[----:B------:R-:W-:Y:S01]  /*17f0*/  UMOV UR6, 0x9242b910 ;  /* 0x9242b91000067882 */ /* 0x000fe20000000000 */
[----:B------:R-:W-:Y:S01]  /*1800*/  UMOV UR7, 0x3f624924 ;  /* 0x3f62492400077882 */ /* 0x000fe20000000000 */
[----:B------:R-:W-:-:S05]  /*1810*/  DMUL R14, R14, R22 ;  /* 0x000000160e0e7228 */ /* 0x000fca0000000000 */
[----:B------:R-:W-:Y:S01]  /*1820*/  DFMA R20, R24, R20, UR6 ;  /* 0x0000000618147e2b */ /* 0x000fe20008000014 */
[----:B------:R-:W-:Y:S01]  /*1830*/  UMOV UR6, 0x99999dfb ;  /* 0x99999dfb00067882 */ /* 0x000fe20000000000 */
[----:B------:R-:W-:-:S06]  /*1840*/  UMOV UR7, 0x3f899999 ;  /* 0x3f89999900077882 */ /* 0x000fcc0000000000 */
[----:B------:R-:W-:Y:S01]  /*1850*/  DFMA R20, R24, R20, UR6 ;  /* 0x0000000618147e2b */ /* 0x000fe20008000014 */
[----:B------:R-:W-:Y:S01]  /*1860*/  UMOV UR6, 0x55555555 ;  /* 0x5555555500067882 */ /* 0x000fe20000000000 */
[----:B------:R-:W-:-:S06]  /*1870*/  UMOV UR7, 0x3fb55555 ;  /* 0x3fb5555500077882 */ /* 0x000fcc0000000000 */
[----:B------:R-:W-:-:S08]  /*1880*/  DFMA R18, R24, R20, UR6 ;  /* 0x0000000618127e2b */ /* 0x000fd00008000014 */
[----:B------:R-:W-:Y:S01]  /*1890*/  DADD R22, -R18, UR6 ;  /* 0x0000000612167e29 */ /* 0x000fe20008000100 */
[----:B------:R-:W-:Y:S01]  /*18a0*/  UMOV UR6, 0xb9e7b0 ;  /* 0x00b9e7b000067882 */ /* 0x000fe20000000000 */
[----:B------:R-:W-:-:S06]  /*18b0*/  UMOV UR7, 0x3c46a4cb ;  /* 0x3c46a4cb00077882 */ /* 0x000fcc0000000000 */
[----:B------:R-:W-:Y:S02]  /*18c0*/  DFMA R24, R24, R20, R22 ;  /* 0x000000141818722b */ /* 0x000fe40000000016 */
[----:B------:R-:W-:Y:S01]  /*18d0*/  DFMA R22, R16, R16, -R26 ;  /* 0x000000101016722b */ /* 0x000fe2000000081a */
[----:B------:R-:W-:Y:S02]  /*18e0*/  VIADD R21, R15, 0x100000 ;  /* 0x001000000f157836 */ /* 0x000fe40000000000 */
[----:B------:R-:W-:-:S03]  /*18f0*/  IMAD.MOV.U32 R20, RZ, RZ, R14 ;  /* 0x000000ffff147224 */ /* 0x000fc600078e000e */
[----:B------:R-:W-:Y:S01]  /*1900*/  DADD R24, R24, -UR6 ;  /* 0x8000000618187e29 */ /* 0x000fe20008000000 */
[----:B------:R-:W-:Y:S01]  /*1910*/  UMOV UR6, 0x80000000 ;  /* 0x8000000000067882 */ /* 0x000fe20000000000 */
[----:B------:R-:W-:Y:S01]  /*1920*/  UMOV UR7, 0x43300000 ;  /* 0x4330000000077882 */ /* 0x000fe20000000000 */
[C---:B------:R-:W-:Y:S02]  /*1930*/  DFMA R22, R16.reuse, R20, R22 ;  /* 0x000000141016722b */ /* 0x040fe40000000016 */
[----:B------:R-:W-:-:S08]  /*1940*/  DMUL R20, R16, R26 ;  /* 0x0000001a10147228 */ /* 0x000fd00000000000 */
[----:B------:R-:W-:-:S08]  /*1950*/  DFMA R28, R16, R26, -R20 ;  /* 0x0000001a101c722b */ /* 0x000fd00000000814 */
[----:B------:R-:W-:-:S08]  /*1960*/  DFMA R28, R14, R26, R28 ;  /* 0x0000001a0e1c722b */ /* 0x000fd0000000001c */
[----:B------:R-:W-:Y:S02]  /*1970*/  DFMA R28, R16, R22, R28 ;  /* 0x00000016101c722b */ /* 0x000fe4000000001c */
[----:B------:R-:W-:-:S08]  /*1980*/  DADD R22, R18, R24 ;  /* 0x0000000012167229 */ /* 0x000fd00000000018 */
[----:B------:R-:W-:Y:S02]  /*1990*/  DADD R26, R18, -R22 ;  /* 0x00000000121a7229 */ /* 0x000fe40000000816 */
[----:B------:R-:W-:-:S06]  /*19a0*/  DMUL R18, R22, R20 ;  /* 0x0000001416127228 */ /* 0x000fcc0000000000 */
[----:B------:R-:W-:Y:S02]  /*19b0*/  DADD R26, R24, R26 ;  /* 0x00000000181a7229 */ /* 0x000fe4000000001a */
[----:B------:R-:W-:-:S08]  /*19c0*/  DFMA R24, R22, R20, -R18 ;  /* 0x000000141618722b */ /* 0x000fd00000000812 */
[----:B------:R-:W-:-:S08]  /*19d0*/  DFMA R24, R22, R28, R24 ;  /* 0x0000001c1618722b */ /* 0x000fd00000000018 */
[----:B------:R-:W-:-:S08]  /*19e0*/  DFMA R26, R26, R20, R24 ;  /* 0x000000141a1a722b */ /* 0x000fd00000000018 */
[----:B------:R-:W-:-:S08]  /*19f0*/  DADD R22, R18, R26 ;  /* 0x0000000012167229 */ /* 0x000fd0000000001a */
[--C-:B------:R-:W-:Y:S02]  /*1a00*/  DADD R20, R16, R22.reuse ;  /* 0x0000000010147229 */ /* 0x100fe40000000016 */
[----:B------:R-:W-:-:S06]  /*1a10*/  DADD R18, R18, -R22 ;  /* 0x0000000012127229 */ /* 0x000fcc0000000816 */
[----:B------:R-:W-:Y:S02]  /*1a20*/  DADD R16, R16, -R20 ;  /* 0x0000000010107229 */ /* 0x000fe40000000814 */
[----:B------:R-:W-:-:S06]  /*1a30*/  DADD R18, R26, R18 ;  /* 0x000000001a127229 */ /* 0x000fcc0000000012 */
[----:B------:R-:W-:-:S08]  /*1a40*/  DADD R16, R22, R16 ;  /* 0x0000000016107229 */ /* 0x000fd00000000010 */
[----:B------:R-:W-:Y:S01]  /*1a50*/  DADD R18, R18, R16 ;  /* 0x0000000012127229 */ /* 0x000fe20000000010 */
[C---:B------:R-:W-:Y:S02]  /*1a60*/  VIADD R16, R5.reuse, 0xfffffc01 ;  /* 0xfffffc0105107836 */ /* 0x040fe40000000000 */
[----:B------:R-:W-:Y:S02]  /*1a70*/  @P2 VIADD R16, R5, 0xfffffc02 ;  /* 0xfffffc0205102836 */ /* 0x000fe40000000000 */
[----:B------:R-:W-:-:S03]  /*1a80*/  IMAD.MOV.U32 R17, RZ, RZ, 0x43300000 ;  /* 0x43300000ff117424 */ /* 0x000fc600078e00ff */
[----:B------:R-:W-:Y:S01]  /*1a90*/  DADD R18, R14, R18 ;  /* 0x000000000e127229 */ /* 0x000fe20000000012 */
[----:B------:R-:W-:Y:S01]  /*1aa0*/  LOP3.LUT R16, R16, 0x80000000, RZ, 0x3c, !PT ;  /* 0x8000000010107812 */ /* 0x000fe200078e3cff */
[----:B------:R-:W-:-:S04]  /*1ab0*/  IMAD.MOV.U32 R5, RZ, RZ, R3 ;  /* 0x000000ffff057224 */ /* 0x000fc800078e0003 */
[----:B------:R-:W-:Y:S01]  /*1ac0*/  IMAD.SHL.U32 R3, R5, 0x2, RZ ;  /* 0x0000000205037824 */ /* 0x000fe200078e00ff */
[----:B------:R-:W-:Y:S01]  /*1ad0*/  DADD R16, R16, -UR6 ;  /* 0x8000000610107e29 */ /* 0x000fe20008000000 */
[----:B------:R-:W-:Y:S01]  /*1ae0*/  UMOV UR6, 0xfefa39ef ;  /* 0xfefa39ef00067882 */ /* 0x000fe20000000000 */
[----:B------:R-:W-:Y:S01]  /*1af0*/  DADD R22, R20, R18 ;  /* 0x0000000014167229 */ /* 0x000fe20000000012 */
[----:B------:R-:W-:Y:S01]  /*1b00*/  UMOV UR7, 0x3fe62e42 ;  /* 0x3fe62e4200077882 */ /* 0x000fe20000000000 */
[----:B------:R-:W-:-:S06]  /*1b10*/  ISETP.GT.U32.AND P1, PT, R3, -0x2000001, PT ;  /* 0xfdffffff0300780c */ /* 0x000fcc0003f24070 */
[--C-:B------:R-:W-:Y:S02]  /*1b20*/  DFMA R14, R16, UR6, R22.reuse ;  /* 0x00000006100e7c2b */ /* 0x100fe40008000016 */
[----:B------:R-:W-:-:S06]  /*1b30*/  DADD R20, R20, -R22 ;  /* 0x0000000014147229 */ /* 0x000fcc0000000816 */
[----:B------:R-:W-:Y:S02]  /*1b40*/  DFMA R24, R16, -UR6, R14 ;  /* 0x8000000610187c2b */ /* 0x000fe4000800000e */
[----:B------:R-:W-:-:S06]  /*1b50*/  DADD R20, R18, R20 ;  /* 0x0000000012147229 */ /* 0x000fcc0000000014 */
[----:B------:R-:W-:-:S08]  /*1b60*/  DADD R24, -R22, R24 ;  /* 0x0000000016187229 */ /* 0x000fd00000000118 */
[----:B------:R-:W-:-:S08]  /*1b70*/  DADD R20, R20, -R24 ;  /* 0x0000000014147229 */ /* 0x000fd00000000818 */
[----:B------:R-:W-:Y:S01]  /*1b80*/  DFMA R16, R16, UR8, R20 ;  /* 0x0000000810107c2b */ /* 0x000fe20008000014 */
[----:B------:R-:W-:Y:S01]  /*1b90*/  LOP3.LUT R21, R5, 0xff0fffff, RZ, 0xc0, !PT ;  /* 0xff0fffff05157812 */ /* 0x000fe200078ec0ff */
[----:B------:R-:W-:-:S03]  /*1ba0*/  IMAD.MOV.U32 R20, RZ, RZ, R4 ;  /* 0x000000ffff147224 */ /* 0x000fc600078e0004 */
[----:B------:R-:W-:-:S03]  /*1bb0*/  SEL R21, R21, R5, P1 ;  /* 0x0000000515157207 */ /* 0x000fc60000800000 */
[----:B------:R-:W-:-:S08]  /*1bc0*/  DADD R18, R14, R16 ;  /* 0x000000000e127229 */ /* 0x000fd00000000010 */
[----:B------:R-:W-:Y:S02]  /*1bd0*/  DADD R14, R14, -R18 ;  /* 0x000000000e0e7229 */ /* 0x000fe40000000812 */
[----:B------:R-:W-:-:S06]  /*1be0*/  DMUL R4, R18, R20 ;  /* 0x0000001412047228 */ /* 0x000fcc0000000000 */
[----:B------:R-:W-:Y:S02]  /*1bf0*/  DADD R14, R16, R14 ;  /* 0x00000000100e7229 */ /* 0x000fe4000000000e */
[----:B------:R-:W-:Y:S01]  /*1c00*/  DFMA R18, R18, R20, -R4 ;  /* 0x000000141212722b */ /* 0x000fe20000000804 */
[----:B------:R-:W-:Y:S01]  /*1c10*/  MOV R16, 0x652b82fe ;  /* 0x652b82fe00107802 */ /* 0x000fe20000000f00 */
[----:B------:R-:W-:-:S06]  /*1c20*/  IMAD.MOV.U32 R17, RZ, RZ, 0x3ff71547 ;  /* 0x3ff71547ff117424 */ /* 0x000fcc00078e00ff */
[----:B------:R-:W-:-:S08]  /*1c30*/  DFMA R18, R14, R20, R18 ;  /* 0x000000140e12722b */ /* 0x000fd00000000012 */
[----:B------:R-:W-:-:S08]  /*1c40*/  DADD R14, R4, R18 ;  /* 0x00000000040e7229 */ /* 0x000fd00000000012 */
[----:B------:R-:W-:Y:S02]  /*1c50*/  DFMA R16, R14, R16, 6.75539944105574400000e+15 ;  /* 0x433800000e10742b */ /* 0x000fe40000000010 */
[----:B------:R-:W-:Y:S01]  /*1c60*/  FSETP.GEU.AND P1, PT, |R15|, 4.1917929649353027344, PT ;  /* 0x4086232b0f00780b */ /* 0x000fe20003f2e200 */
[----:B------:R-:W-:-:S05]  /*1c70*/  DADD R4, R4, -R14 ;  /* 0x0000000004047229 */ /* 0x000fca000000080e */
[----:B------:R-:W-:-:S03]  /*1c80*/  DADD R20, R16, -6.75539944105574400000e+15 ;  /* 0xc338000010147429 */ /* 0x000fc60000000000 */
[----:B------:R-:W-:-:S05]  /*1c90*/  DADD R18, R18, R4 ;  /* 0x0000000012127229 */ /* 0x000fca0000000004 */
[----:B------:R-:W-:Y:S01]  /*1ca0*/  DFMA R22, R20, -UR6, R14 ;  /* 0x8000000614167c2b */ /* 0x000fe2000800000e */
[----:B------:R-:W-:Y:S01]  /*1cb0*/  UMOV UR6, 0x3b39803f ;  /* 0x3b39803f00067882 */ /* 0x000fe20000000000 */
[----:B------:R-:W-:-:S06]  /*1cc0*/  UMOV UR7, 0x3c7abc9e ;  /* 0x3c7abc9e00077882 */ /* 0x000fcc0000000000 */
[----:B------:R-:W-:Y:S01]  /*1cd0*/  DFMA R20, R20, -UR6, R22 ;  /* 0x8000000614147c2b */ /* 0x000fe20008000016 */
[----:B------:R-:W-:Y:S01]  /*1ce0*/  UMOV UR6, 0x69ce2bdf ;  /* 0x69ce2bdf00067882 */ /* 0x000fe20000000000 */
[----:B------:R-:W-:Y:S01]  /*1cf0*/  IMAD.MOV.U32 R22, RZ, RZ, -0x35dec16 ;  /* 0xfca213eaff167424 */ /* 0x000fe200078e00ff */
[----:B------:R-:W-:Y:S01]  /*1d00*/  UMOV UR7, 0x3e5ade15 ;  /* 0x3e5ade1500077882 */ /* 0x000fe20000000000 */
[----:B------:R-:W-:-:S06]  /*1d10*/  IMAD.MOV.U32 R23, RZ, RZ, 0x3e928af3 ;  /* 0x3e928af3ff177424 */ /* 0x000fcc00078e00ff */
[----:B------:R-:W-:Y:S01]  /*1d20*/  DFMA R22, R20, UR6, R22 ;  /* 0x0000000614167c2b */ /* 0x000fe20008000016 */
        /* <DEDUP_REMOVED lines=23> */
[----:B------:R-:W-:-:S08]  /*1ea0*/  DFMA R22, R20, R22, UR6 ;  /* 0x0000000614167e2b */ /* 0x000fd00008000016 */
[----:B------:R-:W-:-:S08]  /*1eb0*/  DFMA R22, R20, R22, 1 ;  /* 0x3ff000001416742b */ /* 0x000fd00000000016 */
[----:B------:R-:W-:-:S10]  /*1ec0*/  DFMA R20, R20, R22, 1 ;  /* 0x3ff000001414742b */ /* 0x000fd40000000016 */
[----:B------:R-:W-:Y:S02]  /*1ed0*/  IMAD R5, R16, 0x100000, R21 ;  /* 0x0010000010057824 */ /* 0x000fe400078e0215 */
[----:B------:R-:W-:Y:S01]  /*1ee0*/  IMAD.MOV.U32 R4, RZ, RZ, R20 ;  /* 0x000000ffff047224 */ /* 0x000fe200078e0014 */
[----:B------:R-:W-:Y:S06]  /*1ef0*/  @!P1 BRA `(.L_x_15) ;  /* 0x0000000000309947 */ /* 0x000fec0003800000 */
[----:B------:R-:W-:Y:S01]  /*1f00*/  FSETP.GEU.AND P2, PT, |R15|, 4.2275390625, PT ;  /* 0x408748000f00780b */ /* 0x000fe20003f4e200 */
[C---:B------:R-:W-:Y:S02]  /*1f10*/  DADD R4, R14.reuse, +INF ;  /* 0x7ff000000e047429 */ /* 0x040fe40000000000 */
[----:B------:R-:W-:-:S08]  /*1f20*/  DSETP.GEU.AND P1, PT, R14, RZ, PT ;  /* 0x000000ff0e00722a */ /* 0x000fd00003f2e000 */
[----:B------:R-:W-:Y:S02]  /*1f30*/  FSEL R4, R4, RZ, P1 ;  /* 0x000000ff04047208 */ /* 0x000fe40000800000 */
[----:B------:R-:W-:Y:S02]  /*1f40*/  @!P2 LEA.HI R3, R16, R16, RZ, 0x1 ;  /* 0x000000101003a211 */ /* 0x000fe400078f08ff */
[----:B------:R-:W-:Y:S02]  /*1f50*/  FSEL R5, R5, RZ, P1 ;  /* 0x000000ff05057208 */ /* 0x000fe40000800000 */
[----:B------:R-:W-:-:S05]  /*1f60*/  @!P2 SHF.R.S32.HI R3, RZ, 0x1, R3 ;  /* 0x00000001ff03a819 */ /* 0x000fca0000011403 */
[----:B------:R-:W-:Y:S02]  /*1f70*/  @!P2 IMAD.IADD R14, R16, 0x1, -R3 ;  /* 0x00000001100ea824 */ /* 0x000fe400078e0a03 */
[----:B------:R-:W-:-:S03]  /*1f80*/  @!P2 IMAD R21, R3, 0x100000, R21 ;  /* 0x001000000315a824 */ /* 0x000fc600078e0215 */
[----:B------:R-:W-:Y:S01]  /*1f90*/  @!P2 LEA R15, R14, 0x3ff00000, 0x14 ;  /* 0x3ff000000e0fa811 */ /* 0x000fe200078ea0ff */
[----:B------:R-:W-:-:S06]  /*1fa0*/  @!P2 IMAD.MOV.U32 R14, RZ, RZ, RZ ;  /* 0x000000ffff0ea224 */ /* 0x000fcc00078e00ff */
[----:B------:R-:W-:-:S11]  /*1fb0*/  @!P2 DMUL R4, R20, R14 ;  /* 0x0000000e1404a228 */ /* 0x000fd60000000000 */
.L_x_15:
[----:B------:R-:W-:Y:S01]  /*1fc0*/  DFMA R18, R18, R4, R4 ;  /* 0x000000041212722b */ /* 0x000fe20000000004 */
[----:B------:R-:W-:Y:S01]  /*1fd0*/  IMAD.MOV.U32 R14, RZ, RZ, R2 ;  /* 0x000000ffff0e7224 */ /* 0x000fe200078e0002 */
[----:B------:R-:W-:Y:S01]  /*1fe0*/  DSETP.NEU.AND P1, PT, |R4|, +INF , PT ;  /* 0x7ff000000400742a */ /* 0x000fe20003f2d200 */
[----:B------:R-:W-:-:S07]  /*1ff0*/  IMAD.MOV.U32 R15, RZ, RZ, 0x0 ;  /* 0x00000000ff0f7424 */ /* 0x000fce00078e00ff */
[----:B------:R-:W-:Y:S02]  /*2000*/  FSEL R4, R4, R18, !P1 ;  /* 0x0000001204047208 */ /* 0x000fe40004800000 */
[----:B------:R-:W-:Y:S01]  /*2010*/  FSEL R3, R5, R19, !P1 ;  /* 0x0000001305037208 */ /* 0x000fe20004800000 */
[----:B------:R-:W-:Y:S06]  /*2020*/  RET.REL.NODEC R14 `(_Z6kmodesPdP17curandStateXORWOWi) ;  /* 0xffffffdc0ef47950 */ /* 0x000fec0003c3ffff */
.L_x_16:
[----:B------:R-:W-:-:S00]  /*2030*/  BRA `(.L_x_16) ;  /* 0xfffffffc00fc7947 */ /* 0x000fc0000383ffff */
[----:B------:R-:W-:-:S00]  /*2040*/  NOP ;  /* 0x0000000000007918 */ /* 0x000fc00000000000 */
        /* <DEDUP_REMOVED lines=11> */
.L_x_30:


//--------------------- .text._Z12setup_kmodesP17curandStateXORWOWm --------------------------
	.section	.text._Z12setup_kmodesP17curandStateXORWOWm,"ax",@progbits
	.align	128
        .global         _Z12setup_kmodesP17curandStateXORWOWm
        .type           _Z12setup_kmodesP17curandStateXORWOWm,@function
        .size           _Z12setup_kmodesP17curandStateXORWOWm,(.L_x_32 - _Z12setup_kmodesP17curandStateXORWOWm)
        .other          _Z12setup_kmodesP17curandStateXORWOWm,@"STO_CUDA_ENTRY STV_DEFAULT"
_Z12setup_kmodesP17curandStateXORWOWm:
.text._Z12setup_kmodesP17curandStateXORWOWm:
[----:B------:R-:W-:Y:S01]  /*0000*/  LDC R1, c[0x0][0x37c] ;  /* 0x0000df00ff017b82 */ /* 0x000fe20000000800 */
[----:B------:R-:W0:Y:S07]  /*0010*/  S2R R13, SR_TID.X ;  /* 0x00000000000d7919 */ /* 0x000e2e0000002100 */
[----:B------:R-:W1:Y:S01]  /*0020*/  LDC.64 R2, c[0x0][0x388] ;  /* 0x0000e200ff027b82 */ /* 0x000e620000000a00 */
[----:B------:R-:W2:Y:S01]  /*0030*/  LDCU.64 UR4, c[0x0][0x358] ;  /* 0x00006b00ff0477ac */ /* 0x000ea20008000a00 */
[----:B------:R-:W-:Y:S06]  /*0040*/  BSSY.RECONVERGENT B0, `(.L_x_17) ;  /* 0x00000e5000007945 */ /* 0x000fec0003800200 */
[----:B------:R-:W0:Y:S08]  /*0050*/  S2UR UR6, SR_CTAID.X ;  /* 0x00000000000679c3 */ /* 0x000e300000002500 */
[----:B------:R-:W0:Y:S08]  /*0060*/  LDC R4, c[0x0][0x360] ;  /* 0x0000d800ff047b82 */ /* 0x000e300000000800 */
[----:B------:R-:W3:Y:S01]  /*0070*/  LDC.64 R6, c[0x0][0x380] ;  /* 0x0000e000ff067b82 */ /* 0x000ee20000000a00 */
[----:B-1----:R-:W-:-:S02]  /*0080*/  LOP3.LUT R0, R2, 0xaad26b49, RZ, 0x3c, !PT ;  /* 0xaad26b4902007812 */ /* 0x002fc400078e3cff */
[----:B------:R-:W-:-:S03]  /*0090*/  LOP3.LUT R2, R3, 0xf7dcefdd, RZ, 0x3c, !PT ;  /* 0xf7dcefdd03027812 */ /* 0x000fc600078e3cff */
[----:B------:R-:W-:Y:S02]  /*00a0*/  IMAD R0, R0, 0x4182bed5, RZ ;  /* 0x4182bed500007824 */ /* 0x000fe400078e02ff */
[----:B------:R-:W-:Y:S02]  /*00b0*/  IMAD R3, R2, -0x658354e5, RZ ;  /* 0x9a7cab1b02037824 */ /* 0x000fe400078e02ff */
[C---:B------:R-:W-:Y:S01]  /*00c0*/  VIADD R5, R0.reuse, 0x75bcd15 ;  /* 0x075bcd1500057836 */ /* 0x040fe20000000000 */
[C---:B------:R-:W-:Y:S01]  /*00d0*/  LOP3.LUT R8, R0.reuse, 0x159a55e5, RZ, 0x3c, !PT ;  /* 0x159a55e500087812 */ /* 0x040fe200078e3cff */
[----:B------:R-:W-:Y:S01]  /*00e0*/  VIADD R11, R0, 0x583f19 ;  /* 0x00583f19000b7836 */ /* 0x000fe20000000000 */
[C---:B------:R-:W-:Y:S01]  /*00f0*/  LOP3.LUT R10, R3.reuse, 0x5491333, RZ, 0x3c, !PT ;  /* 0x05491333030a7812 */ /* 0x040fe200078e3cff */
[----:B------:R-:W-:Y:S02]  /*0100*/  VIADD R9, R3, 0x1f123bb5 ;  /* 0x1f123bb503097836 */ /* 0x000fe40000000000 */
[----:B0-----:R-:W-:Y:S01]  /*0110*/  IMAD R13, R4, UR6, R13 ;  /* 0x00000006040d7c24 */ /* 0x001fe2000f8e020d */
[----:B------:R-:W-:-:S04]  /*0120*/  IADD3 R4, PT, PT, R0, 0x64f0c9, R3 ;  /* 0x0064f0c900047810 */ /* 0x000fc80007ffe003 */
[C---:B------:R-:W-:Y:S01]  /*0130*/  ISETP.NE.AND P0, PT, R13.reuse, RZ, PT ;  /* 0x000000ff0d00720c */ /* 0x040fe20003f05270 */
[----:B---3--:R-:W-:-:S05]  /*0140*/  IMAD.WIDE R6, R13, 0x30, R6 ;  /* 0x000000300d067825 */ /* 0x008fca00078e0206 */
[----:B--2---:R0:W-:Y:S04]  /*0150*/  STG.E.64 desc[UR4][R6.64], R4 ;  /* 0x0000000406007986 */ /* 0x0041e8000c101b04 */
[----:B------:R0:W-:Y:S04]  /*0160*/  STG.E.64 desc[UR4][R6.64+0x8], R8 ;  /* 0x0000080806007986 */ /* 0x0001e8000c101b04 */
[----:B------:R0:W-:Y:S01]  /*0170*/  STG.E.64 desc[UR4][R6.64+0x10], R10 ;  /* 0x0000100a06007986 */ /* 0x0001e2000c101b04 */
[----:B------:R-:W-:Y:S05]  /*0180*/  @!P0 BRA `(.L_x_18) ;  /* 0x0000000c00408947 */ /* 0x000fea0003800000 */
[----:B------:R-:W-:Y:S01]  /*0190*/  SHF.R.S32.HI R0, RZ, 0x1f, R13 ;  /* 0x0000001fff007819 */ /* 0x000fe2000001140d */
[----:B------:R-:W-:-:S07]  /*01a0*/  IMAD.MOV.U32 R12, RZ, RZ, RZ ;  /* 0x000000ffff0c7224 */ /* 0x000fce00078e00ff */
.L_x_24:
[----:B-1----:R-:W-:Y:S01]  /*01b0*/  LOP3.LUT R2, R13, 0x3, RZ, 0xc0, !PT ;  /* 0x000000030d027812 */ /* 0x002fe200078ec0ff */
[----:B------:R-:W-:Y:S03]  /*01c0*/  BSSY.RECONVERGENT B1, `(.L_x_19) ;  /* 0x00000c6000017945 */ /* 0x000fe60003800200 */
[----:B------:R-:W-:-:S04]  /*01d0*/  ISETP.NE.U32.AND P0, PT, R2, RZ, PT ;  /* 0x000000ff0200720c */ /* 0x000fc80003f05070 */
[----:B------:R-:W-:-:S13]  /*01e0*/  ISETP.NE.AND.EX P0, PT, RZ, RZ, PT, P0 ;  /* 0x000000ffff00720c */ /* 0x000fda0003f05300 */
[----:B------:R-:W-:Y:S05]  /*01f0*/  @!P0 BRA `(.L_x_20) ;  /* 0x0000000c00088947 */ /* 0x000fea0003800000 */
[----:B0-----:R-:W0:Y:S01]  /*0200*/  LDC.64 R8, c[0x4][0x8] ;  /* 0x01000200ff087b82 */ /* 0x001e220000000a00 */
[----:B------:R-:W-:Y:S02]  /*0210*/  IMAD.MOV.U32 R14, RZ, RZ, RZ ;  /* 0x000000ffff0e7224 */ /* 0x000fe400078e00ff */
[----:B0-----:R-:W-:-:S07]  /*0220*/  IMAD.WIDE.U32 R8, R12, 0xc80, R8 ;  /* 0x00000c800c087825 */ /* 0x001fce00078e0008 */
.L_x_23:
[----:B-1----:R-:W-:Y:S01]  /*0230*/  IMAD.MOV.U32 R15, RZ, RZ, RZ ;  /* 0x000000ffff0f7224 */ /* 0x002fe200078e00ff */
[----:B------:R-:W-:Y:S01]  /*0240*/  CS2R R2, SRZ ;  /* 0x0000000000027805 */ /* 0x000fe2000001ff00 */
[----:B------:R-:W-:Y:S01]  /*0250*/  IMAD.MOV.U32 R17, RZ, RZ, RZ ;  /* 0x000000ffff117224 */ /* 0x000fe200078e00ff */
[----:B------:R-:W-:-:S07]  /*0260*/  CS2R R4, SRZ ;  /* 0x0000000000047805 */ /* 0x000fce000001ff00 */
.L_x_22:
[----:B------:R-:W-:-:S05]  /*0270*/  IMAD.WIDE.U32 R10, R17, 0x4, R6 ;  /* 0x00000004110a7825 */ /* 0x000fca00078e0006 */
[----:B------:R0:W5:Y:S01]  /*0280*/  LDG.E R16, desc[UR4][R10.64+0x4] ;  /* 0x000004040a107981 */ /* 0x000162000c1e1900 */
[----:B------:R-:W-:-:S07]  /*0290*/  IMAD.MOV.U32 R19, RZ, RZ, RZ ;  /* 0x000000ffff137224 */ /* 0x000fce00078e00ff */
.L_x_21:
[----:B-----5:R-:W-:Y:S01]  /*02a0*/  SHF.R.U32.HI R24, RZ, R19, R16 ;  /* 0x00000013ff187219 */ /* 0x020fe20000011610 */
[----:B0-----:R-:W-:-:S03]  /*02b0*/  IMAD.SHL.U32 R10, R17, 0x20, RZ ;  /* 0x00000020110a7824 */ /* 0x001fc600078e00ff */
[----:B------:R-:W-:Y:S01]  /*02c0*/  LOP3.LUT R11, R24, 0x1, RZ, 0xc0, !PT ;  /* 0x00000001180b7812 */ /* 0x000fe200078ec0ff */
[----:B------:R-:W-:-:S03]  /*02d0*/  IMAD.IADD R10, R10, 0x1, R19 ;  /* 0x000000010a0a7824 */ /* 0x000fc600078e0213 */
[----:B------:R-:W-:Y:S01]  /*02e0*/  ISETP.NE.U32.AND P0, PT, R11, 0x1, PT ;  /* 0x000000010b00780c */ /* 0x000fe20003f05070 */
[----:B------:R-:W-:-:S03]  /*02f0*/  IMAD R11, R10, 0x5, RZ ;  /* 0x000000050a0b7824 */ /* 0x000fc600078e02ff */
[----:B------:R-:W-:Y:S01]  /*0300*/  R2P PR, R24, 0x7e ;  /* 0x0000007e18007804 */ /* 0x000fe20000000000 */
[----:B------:R-:W-:-:S08]  /*0310*/  IMAD.WIDE.U32 R10, R11, 0x4, R8 ;  /* 0x000000040b0a7825 */ /* 0x000fd000078e0008 */
[----:B------:R-:W2:Y:S04]  /*0320*/  @!P0 LDG.E R18, desc[UR4][R10.64] ;  /* 0x000000040a128981 */ /* 0x000ea8000c1e1900 */
[----:B------:R-:W3:Y:S04]  /*0330*/  @!P0 LDG.E R20, desc[UR4][R10.64+0x10] ;  /* 0x000010040a148981 */ /* 0x000ee8000c1e1900 */
[----:B------:R-:W4:Y:S04]  /*0340*/  @P1 LDG.E R22, desc[UR4][R10.64+0x14] ;  /* 0x000014040a161981 */ /* 0x000f28000c1e1900 */
[----:B------:R-:W4:Y:S04]  /*0350*/  @P2 LDG.E R26, desc[UR4][R10.64+0x28] ;  /* 0x000028040a1a2981 */ /* 0x000f28000c1e1900 */
[----:B------:R-:W4:Y:S04]  /*0360*/  @!P0 LDG.E R21, desc[UR4][R10.64+0x4] ;  /* 0x000004040a158981 */ /* 0x000f28000c1e1900 */
[----:B------:R-:W4:Y:S04]  /*0370*/  @!P0 LDG.E R23, desc[UR4][R10.64+0xc] ;  /* 0x00000c040a178981 */ /* 0x000f28000c1e1900 */
[----:B------:R-:W4:Y:S04]  /*0380*/  @P1 LDG.E R25, desc[UR4][R10.64+0x18] ;  /* 0x000018040a191981 */ /* 0x000f28000c1e1900 */
[----:B------:R-:W4:Y:S04]  /*0390*/  @P3 LDG.E R28, desc[UR4][R10.64+0x3c] ;  /* 0x00003c040a1c3981 */ /* 0x000f28000c1e1900 */
[----:B------:R-:W4:Y:S01]  /*03a0*/  @P6 LDG.E R27, desc[UR4][R10.64+0x7c] ;  /* 0x00007c040a1b6981 */ /* 0x000f22000c1e1900 */
[----:B--2---:R-:W-:-:S03]  /*03b0*/  @!P0 LOP3.LUT R15, R15, R18, RZ, 0x3c, !PT ;  /* 0x000000120f0f8212 */ /* 0x004fc600078e3cff */
[----:B------:R-:W2:Y:S01]  /*03c0*/  @!P0 LDG.E R18, desc[UR4][R10.64+0x8] ;  /* 0x000008040a128981 */ /* 0x000ea2000c1e1900 */
[----:B---3--:R-:W-:-:S03]  /*03d0*/  @!P0 LOP3.LUT R3, R3, R20, RZ, 0x3c, !PT ;  /* 0x0000001403038212 */ /* 0x008fc600078e3cff */
[----:B------:R-:W3:Y:S01]  /*03e0*/  @P1 LDG.E R20, desc[UR4][R10.64+0x24] ;  /* 0x000024040a141981 */ /* 0x000ee2000c1e1900 */
[----:B----4-:R-:W-:-:S03]  /*03f0*/  @P1 LOP3.LUT R15, R15, R22, RZ, 0x3c, !PT ;  /* 0x000000160f0f1212 */ /* 0x010fc600078e3cff */
[----:B------:R-:W4:Y:S01]  /*0400*/  @P2 LDG.E R22, desc[UR4][R10.64+0x38] ;  /* 0x000038040a162981 */ /* 0x000f22000c1e1900 */
[----:B------:R-:W-:-:S03]  /*0410*/  @P2 LOP3.LUT R15, R15, R26, RZ, 0x3c, !PT ;  /* 0x0000001a0f0f2212 */ /* 0x000fc600078e3cff */
[----:B------:R-:W4:Y:S01]  /*0420*/  @P4 LDG.E R26, desc[UR4][R10.64+0x50] ;  /* 0x000050040a1a4981 */ /* 0x000f22000c1e1900 */
[----:B------:R-:W-:-:S03]  /*0430*/  @!P0 LOP3.LUT R4, R4, R21, RZ, 0x3c, !PT ;  /* 0x0000001504048212 */ /* 0x000fc600078e3cff */
[----:B------:R-:W4:Y:S01]  /*0440*/  @P1 LDG.E R21, desc[UR4][R10.64+0x20] ;  /* 0x000020040a151981 */ /* 0x000f22000c1e1900 */
[----:B------:R-:W-:-:S03]  /*0450*/  @!P0 LOP3.LUT R2, R2, R23, RZ, 0x3c, !PT ;  /* 0x0000001702028212 */ /* 0x000fc600078e3cff */
[----:B------:R-:W4:Y:S01]  /*0460*/  @P2 LDG.E R23, desc[UR4][R10.64+0x2c] ;  /* 0x00002c040a172981 */ /* 0x000f22000c1e1900 */
[----:B------:R-:W-:-:S03]  /*0470*/  @P1 LOP3.LUT R4, R4, R25, RZ, 0x3c, !PT ;  /* 0x0000001904041212 */ /* 0x000fc600078e3cff */
[----:B------:R-:W4:Y:S01]  /*0480*/  @P2 LDG.E R25, desc[UR4][R10.64+0x34] ;  /* 0x000034040a192981 */ /* 0x000f22000c1e1900 */
[----:B--2---:R-:W-:-:S03]  /*0490*/  @!P0 LOP3.LUT R5, R5, R18, RZ, 0x3c, !PT ;  /* 0x0000001205058212 */ /* 0x004fc600078e3cff */
[----:B------:R-:W2:Y:S01]  /*04a0*/  @P1 LDG.E R18, desc[UR4][R10.64+0x1c] ;  /* 0x00001c040a121981 */ /* 0x000ea2000c1e1900 */
[----:B---3--:R-:W-:-:S03]  /*04b0*/  @P1 LOP3.LUT R3, R3, R20, RZ, 0x3c, !PT ;  /* 0x0000001403031212 */ /* 0x008fc600078e3cff */
[----:B------:R-:W3:Y:S01]  /*04c0*/  @P2 LDG.E R20, desc[UR4][R10.64+0x30] ;  /* 0x000030040a142981 */ /* 0x000ee2000c1e1900 */
[----:B----4-:R-:W-:-:S03]  /*04d0*/  @P2 LOP3.LUT R3, R3, R22, RZ, 0x3c, !PT ;  /* 0x0000001603032212 */ /* 0x010fc600078e3cff */
[----:B------:R-:W4:Y:S01]  /*04e0*/  @P3 LDG.E R22, desc[UR4][R10.64+0x4c] ;  /* 0x00004c040a163981 */ /* 0x000f22000c1e1900 */
[----:B------:R-:W-:-:S04]  /*04f0*/  @P3 LOP3.LUT R15, R15, R28, RZ, 0x3c, !PT ;  /* 0x0000001c0f0f3212 */ /* 0x000fc800078e3cff */
[----:B------:R-:W-:Y:S02]  /*0500*/  @P4 LOP3.LUT R15, R15, R26, RZ, 0x3c, !PT ;  /* 0x0000001a0f0f4212 */ /* 0x000fe400078e3cff */
[----:B------:R-:W-:Y:S01]  /*0510*/  @P1 LOP3.LUT R2, R2, R21, RZ, 0x3c, !PT ;  /* 0x0000001502021212 */ /* 0x000fe200078e3cff */
[----:B------:R-:W4:Y:S04]  /*0520*/  @P5 LDG.E R26, desc[UR4][R10.64+0x64] ;  /* 0x000064040a1a5981 */ /* 0x000f28000c1e1900 */
[----:B------:R-:W4:Y:S01]  /*0530*/  @P3 LDG.E R21, desc[UR4][R10.64+0x40] ;  /* 0x000040040a153981 */ /* 0x000f22000c1e1900 */
[----:B------:R-:W-:Y:S02]  /*0540*/  @P2 LOP3.LUT R4, R4, R23, RZ, 0x3c, !PT ;  /* 0x0000001704042212 */ /* 0x000fe400078e3cff */
[----:B------:R-:W-:Y:S01]  /*0550*/  @P2 LOP3.LUT R2, R2, R25, RZ, 0x3c, !PT ;  /* 0x0000001902022212 */ /* 0x000fe200078e3cff */
[----:B------:R-:W4:Y:S04]  /*0560*/  @P3 LDG.E R23, desc[UR4][R10.64+0x48] ;  /* 0x000048040a173981 */ /* 0x000f28000c1e1900 */
[----:B------:R-:W4:Y:S01]  /*0570*/  @P4 LDG.E R25, desc[UR4][R10.64+0x54] ;  /* 0x000054040a194981 */ /* 0x000f22000c1e1900 */
[----:B--2---:R-:W-:-:S03]  /*0580*/  @P1 LOP3.LUT R5, R5, R18, RZ, 0x3c, !PT ;  /* 0x0000001205051212 */ /* 0x004fc600078e3cff */
[----:B------:R-:W2:Y:S01]  /*0590*/  @P3 LDG.E R18, desc[UR4][R10.64+0x44] ;  /* 0x000044040a123981 */ /* 0x000ea2000c1e1900 */
[----:B---3--:R-:W-:-:S03]  /*05a0*/  @P2 LOP3.LUT R5, R5, R20, RZ, 0x3c, !PT ;  /* 0x0000001405052212 */ /* 0x008fc600078e3cff */
[----:B------:R-:W3:Y:S01]  /*05b0*/  @P4 LDG.E R20, desc[UR4][R10.64+0x58] ;  /* 0x000058040a144981 */ /* 0x000ee2000c1e1900 */
[----:B----4-:R-:W-:-:S03]  /*05c0*/  @P3 LOP3.LUT R3, R3, R22, RZ, 0x3c, !PT ;  /* 0x0000001603033212 */ /* 0x010fc600078e3cff */
[----:B------:R-:W4:Y:S01]  /*05d0*/  @P4 LDG.E R22, desc[UR4][R10.64+0x60] ;  /* 0x000060040a164981 */ /* 0x000f22000c1e1900 */
[----:B------:R-:W-:Y:S02]  /*05e0*/  LOP3.LUT P0, RZ, R24, 0x80, RZ, 0xc0, !PT ;  /* 0x0000008018ff7812 */ /* 0x000fe4000780c0ff */
[----:B------:R-:W-:Y:S02]  /*05f0*/  @P5 LOP3.LUT R15, R15, R26, RZ, 0x3c, !PT ;  /* 0x0000001a0f0f5212 */ /* 0x000fe400078e3cff */
[----:B------:R-:W4:Y:S01]  /*0600*/  @P6 LDG.E R26, desc[UR4][R10.64+0x78] ;  /* 0x000078040a1a6981 */ /* 0x000f22000c1e1900 */
[----:B------:R-:W-:-:S03]  /*0610*/  @P3 LOP3.LUT R4, R4, R21, RZ, 0x3c, !PT ;  /* 0x0000001504043212 */ /* 0x000fc600078e3cff */
[----:B------:R-:W4:Y:S01]  /*0620*/  @P4 LDG.E R21, desc[UR4][R10.64+0x5c] ;  /* 0x00005c040a154981 */ /* 0x000f22000c1e1900 */
[----:B------:R-:W-:-:S03]  /*0630*/  @P3 LOP3.LUT R2, R2, R23, RZ, 0x3c, !PT ;  /* 0x0000001702023212 */ /* 0x000fc600078e3cff */
[----:B------:R-:W4:Y:S01]  /*0640*/  @P5 LDG.E R23, desc[UR4][R10.64+0x68] ;  /* 0x000068040a175981 */ /* 0x000f22000c1e1900 */
[----:B------:R-:W-:-:S03]  /*0650*/  @P4 LOP3.LUT R4, R4, R25, RZ, 0x3c, !PT ;  /* 0x0000001904044212 */ /* 0x000fc600078e3cff */
[----:B------:R-:W4:Y:S01]  /*0660*/  @P5 LDG.E R25, desc[UR4][R10.64+0x70] ;  /* 0x000070040a195981 */ /* 0x000f22000c1e1900 */
[----:B--2---:R-:W-:-:S03]  /*0670*/  @P3 LOP3.LUT R5, R5, R18, RZ, 0x3c, !PT ;  /* 0x0000001205053212 */ /* 0x004fc600078e3cff */
[----:B------:R-:W2:Y:S01]  /*0680*/  @P5 LDG.E R18, desc[UR4][R10.64+0x6c] ;  /* 0x00006c040a125981 */ /* 0x000ea2000c1e1900 */
[----:B---3--:R-:W-:-:S03]  /*0690*/  @P4 LOP3.LUT R5, R5, R20, RZ, 0x3c, !PT ;  /* 0x0000001405054212 */ /* 0x008fc600078e3cff */
[----:B------:R-:W3:Y:S01]  /*06a0*/  @P5 LDG.E R20, desc[UR4][R10.64+0x74] ;  /* 0x000074040a145981 */ /* 0x000ee2000c1e1900 */
[----:B----4-:R-:W-:-:S03]  /*06b0*/  @P4 LOP3.LUT R3, R3, R22, RZ, 0x3c, !PT ;  /* 0x0000001603034212 */ /* 0x010fc600078e3cff */
[----:B------:R-:W4:Y:S01]  /*06c0*/  @P0 LDG.E R22, desc[UR4][R10.64+0x8c] ;  /* 0x00008c040a160981 */ /* 0x000f22000c1e1900 */
[----:B------:R-:W-:-:S03]  /*06d0*/  @P6 LOP3.LUT R15, R15, R26, RZ, 0x3c, !PT ;  /* 0x0000001a0f0f6212 */ /* 0x000fc600078e3cff */
        /* <DEDUP_REMOVED lines=13> */
[----:B------:R-:W-:Y:S02]  /*07b0*/  @P6 LOP3.LUT R4, R4, R27, RZ, 0x3c, !PT ;  /* 0x0000001b04046212 */ /* 0x000fe400078e3cff */
[----:B------:R-:W-:Y:S02]  /*07c0*/  @P6 LOP3.LUT R2, R2, R21, RZ, 0x3c, !PT ;  /* 0x0000001502026212 */ /* 0x000fe400078e3cff */
[----:B------:R-:W-:Y:S02]  /*07d0*/  @P0 LOP3.LUT R4, R4, R23, RZ, 0x3c, !PT ;  /* 0x0000001704040212 */ /* 0x000fe400078e3cff */
[----:B------:R-:W-:Y:S02]  /*07e0*/  @P0 LOP3.LUT R2, R2, R25, RZ, 0x3c, !PT ;  /* 0x0000001902020212 */ /* 0x000fe400078e3cff */
[----:B--2---:R-:W-:Y:S02]  /*07f0*/  @P6 LOP3.LUT R5, R5, R18, RZ, 0x3c, !PT ;  /* 0x0000001205056212 */ /* 0x004fe400078e3cff */
[----:B---3--:R-:W-:-:S02]  /*0800*/  @P6 LOP3.LUT R3, R3, R20, RZ, 0x3c, !PT ;  /* 0x0000001403036212 */ /* 0x008fc400078e3cff */
[----:B----4-:R-:W-:Y:S02]  /*0810*/  @P0 LOP3.LUT R5, R5, R22, RZ, 0x3c, !PT ;  /* 0x0000001605050212 */ /* 0x010fe400078e3cff */
[----:B------:R-:W-:Y:S02]  /*0820*/  @P0 LOP3.LUT R3, R3, R26, RZ, 0x3c, !PT ;  /* 0x0000001a03030212 */ /* 0x000fe400078e3cff */
[----:B------:R-:W-:-:S13]  /*0830*/  R2P PR, R24.B1, 0x7f ;  /* 0x0000007f18007804 */ /* 0x000fda0000001000 */
[----:B------:R-:W2:Y:S04]  /*0840*/  @P0 LDG.E R18, desc[UR4][R10.64+0xa0] ;  /* 0x0000a0040a120981 */ /* 0x000ea8000c1e1900 */
[----:B------:R-:W3:Y:S04]  /*0850*/  @P1 LDG.E R22, desc[UR4][R10.64+0xb4] ;  /* 0x0000b4040a161981 */ /* 0x000ee8000c1e1900 */
[----:B------:R-:W4:Y:S04]  /*0860*/  @P2 LDG.E R26, desc[UR4][R10.64+0xc8] ;  /* 0x0000c8040a1a2981 */ /* 0x000f28000c1e1900 */
[----:B------:R-:W4:Y:S04]  /*0870*/  @P3 LDG.E R28, desc[UR4][R10.64+0xdc] ;  /* 0x0000dc040a1c3981 */ /* 0x000f28000c1e1900 */
[----:B------:R-:W4:Y:S04]  /*0880*/  @P0 LDG.E R23, desc[UR4][R10.64+0xa4] ;  /* 0x0000a4040a170981 */ /* 0x000f28000c1e1900 */
[----:B------:R-:W4:Y:S04]  /*0890*/  @P0 LDG.E R20, desc[UR4][R10.64+0xa8] ;  /* 0x0000a8040a140981 */ /* 0x000f28000c1e1900 */
[----:B------:R-:W4:Y:S04]  /*08a0*/  @P4 LDG.E R25, desc[UR4][R10.64+0xf0] ;  /* 0x0000f0040a194981 */ /* 0x000f28000c1e1900 */
        /* <DEDUP_REMOVED lines=21> */
[----:B------:R-:W-:Y:S02]  /*0a00*/  LOP3.LUT P0, RZ, R24, 0x8000, RZ, 0xc0, !PT ;  /* 0x0000800018ff7812 */ /* 0x000fe4000780c0ff */
[----:B----4-:R-:W-:Y:S01]  /*0a10*/  @P5 LOP3.LUT R15, R15, R26, RZ, 0x3c, !PT ;  /* 0x0000001a0f0f5212 */ /* 0x010fe200078e3cff */
[----:B------:R-:W4:Y:S04]  /*0a20*/  @P3 LDG.E R24, desc[UR4][R10.64+0xe4] ;  /* 0x0000e4040a183981 */ /* 0x000f28000c1e1900 */
[----:B------:R-:W2:Y:S01]  /*0a30*/  @P6 LDG.E R26, desc[UR4][R10.64+0x118] ;  /* 0x000118040a1a6981 */ /* 0x000ea2000c1e1900 */
        /* <DEDUP_REMOVED lines=8> */
[----:B---3--:R-:W-:-:S03]  /*0ac0*/  @P2 LOP3.LUT R3, R3, R22, RZ, 0x3c, !PT ;  /* 0x0000001603032212 */ /* 0x008fc600078e3cff */
[----:B------:R-:W3:Y:S01]  /*0ad0*/  @P4 LDG.E R22, desc[UR4][R10.64+0x100] ;  /* 0x000100040a164981 */ /* 0x000ee2000c1e1900 */
[----:B--2---:R-:W-:-:S03]  /*0ae0*/  @P6 LOP3.LUT R15, R15, R26, RZ, 0x3c, !PT ;  /* 0x0000001a0f0f6212 */ /* 0x004fc600078e3cff */
[----:B------:R-:W2:Y:S01]  /*0af0*/  @P0 LDG.E R26, desc[UR4][R10.64+0x12c] ;  /* 0x00012c040a1a0981 */ /* 0x000ea2000c1e1900 */
[----:B----4-:R-:W-:-:S03]  /*0b00*/  @P2 LOP3.LUT R2, R2, R23, RZ, 0x3c, !PT ;  /* 0x0000001702022212 */ /* 0x010fc600078e3cff */
[----:B------:R-:W4:Y:S01]  /*0b10*/  @P4 LDG.E R23, desc[UR4][R10.64+0xfc] ;  /* 0x0000fc040a174981 */ /* 0x000f22000c1e1900 */
[----:B------:R-:W-:-:S03]  /*0b20*/  @P2 LOP3.LUT R5, R5, R20, RZ, 0x3c, !PT ;  /* 0x0000001405052212 */ /* 0x000fc600078e3cff */
[----:B------:R-:W4:Y:S01]  /*0b30*/  @P4 LDG.E R20, desc[UR4][R10.64+0xf8] ;  /* 0x0000f8040a144981 */ /* 0x000f22000c1e1900 */
[----:B------:R-:W-:Y:S02]  /*0b40*/  @P3 LOP3.LUT R2, R2, R27, RZ, 0x3c, !PT ;  /* 0x0000001b02023212 */ /* 0x000fe400078e3cff */
[----:B------:R-:W-:Y:S01]  /*0b50*/  @P3 LOP3.LUT R4, R4, R25, RZ, 0x3c, !PT ;  /* 0x0000001904043212 */ /* 0x000fe200078e3cff */
[----:B------:R-:W4:Y:S01]  /*0b60*/  @P5 LDG.E R27, desc[UR4][R10.64+0x110] ;  /* 0x000110040a1b5981 */ /* 0x000f22000c1e1900 */
[----:B------:R-:W-:-:S03]  /*0b70*/  @P3 LOP3.LUT R5, R5, R24, RZ, 0x3c, !PT ;  /* 0x0000001805053212 */ /* 0x000fc600078e3cff */
[----:B------:R-:W4:Y:S04]  /*0b80*/  @P5 LDG.E R25, desc[UR4][R10.64+0x108] ;  /* 0x000108040a195981 */ /* 0x000f28000c1e1900 */
        /* <DEDUP_REMOVED lines=19> */
[----:B------:R-:W-:-:S05]  /*0cc0*/  VIADD R19, R19, 0x10 ;  /* 0x0000001013137836 */ /* 0x000fca0000000000 */
[----:B------:R-:W-:Y:S02]  /*0cd0*/  ISETP.NE.AND P1, PT, R19, 0x20, PT ;  /* 0x000000201300780c */ /* 0x000fe40003f25270 */
[----:B------:R-:W-:Y:S02]  /*0ce0*/  @P5 LOP3.LUT R3, R3, R18, RZ, 0x3c, !PT ;  /* 0x0000001203035212 */ /* 0x000fe400078e3cff */
[----:B------:R-:W-:Y:S02]  /*0cf0*/  @P6 LOP3.LUT R4, R4, R21, RZ, 0x3c, !PT ;  /* 0x0000001504046212 */ /* 0x000fe400078e3cff */
[----:B---3--:R-:W-:-:S04]  /*0d00*/  @P6 LOP3.LUT R3, R3, R22, RZ, 0x3c, !PT ;  /* 0x0000001603036212 */ /* 0x008fc800078e3cff */
[----:B--2---:R-:W-:Y:S02]  /*0d10*/  @P0 LOP3.LUT R3, R3, R26, RZ, 0x3c, !PT ;  /* 0x0000001a03030212 */ /* 0x004fe400078e3cff */
[----:B----4-:R-:W-:Y:S02]  /*0d20*/  @P6 LOP3.LUT R2, R2, R23, RZ, 0x3c, !PT ;  /* 0x0000001702026212 */ /* 0x010fe400078e3cff */
[----:B------:R-:W-:Y:S02]  /*0d30*/  @P6 LOP3.LUT R5, R5, R20, RZ, 0x3c, !PT ;  /* 0x0000001405056212 */ /* 0x000fe400078e3cff */
[----:B------:R-:W-:Y:S02]  /*0d40*/  @P0 LOP3.LUT R2, R2, R27, RZ, 0x3c, !PT ;  /* 0x0000001b02020212 */ /* 0x000fe400078e3cff */
[----:B------:R-:W-:Y:S02]  /*0d50*/  @P0 LOP3.LUT R4, R4, R25, RZ, 0x3c, !PT ;  /* 0x0000001904040212 */ /* 0x000fe400078e3cff */
[----:B------:R-:W-:Y:S01]  /*0d60*/  @P0 LOP3.LUT R5, R5, R24, RZ, 0x3c, !PT ;  /* 0x0000001805050212 */ /* 0x000fe200078e3cff */
[----:B------:R-:W-:Y:S06]  /*0d70*/  @P1 BRA `(.L_x_21) ;  /* 0xfffffff400481947 */ /* 0x000fec000383ffff */
[----:B------:R-:W-:-:S05]  /*0d80*/  VIADD R17, R17, 0x1 ;  /* 0x0000000111117836 */ /* 0x000fca0000000000 */
[----:B------:R-:W-:-:S13]  /*0d90*/  ISETP.NE.AND P0, PT, R17, 0x5, PT ;  /* 0x000000051100780c */ /* 0x000fda0003f05270 */
[----:B------:R-:W-:Y:S05]  /*0da0*/  @P0 BRA `(.L_x_22) ;  /* 0xfffffff400300947 */ /* 0x000fea000383ffff */
[----:B------:R1:W-:Y:S01]  /*0db0*/  STG.E.64 desc[UR4][R6.64+0x8], R4 ;  /* 0x0000080406007986 */ /* 0x0003e2000c101b04 */
[----:B------:R-:W-:Y:S01]  /*0dc0*/  VIADD R14, R14, 0x1 ;  /* 0x000000010e0e7836 */ /* 0x000fe20000000000 */
[----:B------:R-:W-:Y:S02]  /*0dd0*/  LOP3.LUT R11, R13, 0x3, RZ, 0xc0, !PT ;  /* 0x000000030d0b7812 */ /* 0x000fe400078ec0ff */
[----:B------:R1:W-:Y:S02]  /*0de0*/  STG.E.64 desc[UR4][R6.64+0x10], R2 ;  /* 0x0000100206007986 */ /* 0x0003e4000c101b04 */
[----:B------:R-:W-:Y:S02]  /*0df0*/  ISETP.GE.U32.AND P0, PT, R14, R11, PT ;  /* 0x0000000b0e00720c */ /* 0x000fe40003f06070 */
[----:B------:R1:W-:Y:S11]  /*0e00*/  STG.E desc[UR4][R6.64+0x4], R15 ;  /* 0x0000040f06007986 */ /* 0x0003f6000c101904 */
[----:B------:R-:W-:Y:S05]  /*0e10*/  @!P0 BRA `(.L_x_23) ;  /* 0xfffffff400048947 */ /* 0x000fea000383ffff */
.L_x_20:
[----:B------:R-:W-:Y:S05]  /*0e20*/  BSYNC.RECONVERGENT B1 ;  /* 0x0000000000017941 */ /* 0x000fea0003800200 */
.L_x_19:
[C---:B------:R-:W-:Y:S01]  /*0e30*/  ISETP.GT.U32.AND P0, PT, R13.reuse, 0x3, PT ;  /* 0x000000030d00780c */ /* 0x040fe20003f04070 */
[----:B------:R-:W-:Y:S01]  /*0e40*/  VIADD R12, R12, 0x1 ;  /* 0x000000010c0c7836 */ /* 0x000fe20000000000 */
[--C-:B------:R-:W-:Y:S02]  /*0e50*/  SHF.R.U64 R13, R13, 0x2, R0.reuse ;  /* 0x000000020d0d7819 */ /* 0x100fe40000001200 */
[----:B------:R-:W-:Y:S02]  /*0e60*/  ISETP.GT.U32.AND.EX P0, PT, R0, RZ, PT, P0 ;  /* 0x000000ff0000720c */ /* 0x000fe40003f04100 */
[----:B------:R-:W-:-:S11]  /*0e70*/  SHF.R.U32.HI R0, RZ, 0x2, R0 ;  /* 0x00000002ff007819 */ /* 0x000fd60000011600 */
[----:B------:R-:W-:Y:S05]  /*0e80*/  @P0 BRA `(.L_x_24) ;  /* 0xfffffff000c80947 */ /* 0x000fea000383ffff */
.L_x_18:
[----:B------:R-:W-:Y:S05]  /*0e90*/  BSYNC.RECONVERGENT B0 ;  /* 0x0000000000007941 */ /* 0x000fea0003800200 */
.L_x_17:
[----:B------:R-:W-:Y:S04]  /*0ea0*/  STG.E.64 desc[UR4][R6.64+0x18], RZ ;  /* 0x000018ff06007986 */ /* 0x000fe8000c101b04 */
[----:B------:R-:W-:Y:S04]  /*0eb0*/  STG.E desc[UR4][R6.64+0x20], RZ ;  /* 0x000020ff06007986 */ /* 0x000fe8000c101904 */
[----:B------:R-:W-:Y:S01]  /*0ec0*/  STG.E.64 desc[UR4][R6.64+0x28], RZ ;  /* 0x000028ff06007986 */ /* 0x000fe2000c101b04 */
[----:B------:R-:W-:Y:S05]  /*0ed0*/  EXIT ;  /* 0x000000000000794d */ /* 0x000fea0003800000 */
.L_x_25:
        /* <DEDUP_REMOVED lines=10> */
.L_x_32:


//--------------------- .nv.global.init           --------------------------
	.section	.nv.global.init,"aw",@progbits
	.align	4
.nv.global.init:
	.type		mrg32k3aM1SubSeq,@object
	.size		mrg32k3aM1SubSeq,(mrg32k3aM2SubSeq - mrg32k3aM1SubSeq)
mrg32k3aM1SubSeq:
        /*0000*/ 	.byte	0x0b, 0xcc, 0xee, 0x04, 0x73, 0x29, 0x8b, 0x6f, 0xf6, 0x53, 0x03, 0xf6, 0x23, 0xf6, 0xea, 0xda
        /* <DEDUP_REMOVED lines=125> */
	.type		mrg32k3aM2SubSeq,@object
	.size		mrg32k3aM2SubSeq,(mrg32k3aM1 - mrg32k3aM2SubSeq)
mrg32k3aM2SubSeq:
        /* <DEDUP_REMOVED lines=126> */
	.type		mrg32k3aM1,@object
	.size		mrg32k3aM1,(mrg32k3aM1Seq - mrg32k3aM1)
mrg32k3aM1:
        /* <DEDUP_REMOVED lines=144> */
	.type		mrg32k3aM1Seq,@object
	.size		mrg32k3aM1Seq,(mrg32k3aM2 - mrg32k3aM1Seq)
mrg32k3aM1Seq:
        /* <DEDUP_REMOVED lines=144> */
	.type		mrg32k3aM2,@object
	.size		mrg32k3aM2,(mrg32k3aM2Seq - mrg32k3aM2)
mrg32k3aM2:
        /* <DEDUP_REMOVED lines=144> */
	.type		mrg32k3aM2Seq,@object
	.size		mrg32k3aM2Seq,(precalc_xorwow_matrix - mrg32k3aM2Seq)
mrg32k3aM2Seq:
        /* <DEDUP_REMOVED lines=144> */
	.type		precalc_xorwow_matrix,@object
	.size		precalc_xorwow_matrix,(precalc_xorwow_offset_matrix - precalc_xorwow_matrix)
precalc_xorwow_matrix:
        /* <DEDUP_REMOVED lines=6400> */
	.type		precalc_xorwow_offset_matrix,@object
	.size		precalc_xorwow_offset_matrix,($str - precalc_xorwow_offset_matrix)
precalc_xorwow_offset_matrix:
        /* <DEDUP_REMOVED lines=6400> */
	.type		$str,@object
	.size		$str,($str$2 - $str)
$str:
        /*353c0*/ 	.byte	0x6b, 0x5b, 0x25, 0x64, 0x5d, 0x3d, 0x25, 0x66, 0x0a, 0x00
	.type		$str$2,@object
	.size		$str$2,($str$1 - $str$2)
$str$2:
        /*353ca*/ 	.byte	0x70, 0x68, 0x69, 0x5b, 0x25, 0x64, 0x5d, 0x3d, 0x25, 0x66, 0x0a, 0x00
	.type		$str$1,@object
	.size		$str$1,(.L_34 - $str$1)
$str$1:
        /*353d6*/ 	.byte	0x74, 0x68, 0x65, 0x74, 0x61, 0x5b, 0x25, 0x64, 0x5d, 0x3d, 0x25, 0x66, 0x0a, 0x00
.L_34:


//--------------------- .nv.shared.reserved.0     --------------------------
	.section	.nv.shared.reserved.0,"aw",@nobits
	.weak		__nv_reservedSMEM_offset_0_alias
	.size		__nv_reservedSMEM_offset_0_alias, 0, 64
	.other		__nv_reservedSMEM_offset_0_alias,@"STO_CUDA_RESERVED_SHARED STV_DEFAULT"
__nv_reservedSMEM_offset_0_alias:
	.zero		0
	.zero		64


//--------------------- .nv.constant0._Z6kmodesPdP17curandStateXORWOWi --------------------------
	.section	.nv.constant0._Z6kmodesPdP17curandStateXORWOWi,"a",@progbits
	.sectionflags	@""
	.align	4
.nv.constant0._Z6kmodesPdP17curandStateXORWOWi:
	.zero		916


//--------------------- .nv.constant0._Z12setup_kmodesP17curandStateXORWOWm --------------------------
	.section	.nv.constant0._Z12setup_kmodesP17curandStateXORWOWm,"a",@progbits
	.sectionflags	@""
	.align	4
.nv.constant0._Z12setup_kmodesP17curandStateXORWOWm:
	.zero		912


//--------------------- SYMBOLS --------------------------

	.type		.nv.reservedSmem.offset0,@object
	.size		.nv.reservedSmem.offset0,0x4
	.type		vprintf,@function
